//
// Generated by NVIDIA NVVM Compiler
//
// Compiler Build ID: CL-36424714
// Cuda compilation tools, release 13.0, V13.0.88
// Based on NVVM 20.0.0
//

.version 9.0
.target sm_100
.address_size 64

	// .globl	_Z10printArrayPii
.extern .func  (.param .b32 func_retval0) vprintf
(
	.param .b64 vprintf_param_0,
	.param .b64 vprintf_param_1
)
;
// _ZZ23Kogge_Stone_scan_kernelPiS_iiS_E2XY has been demoted
.global .align 1 .b8 $str[4] = {32, 37, 100};
.global .align 1 .b8 $str$1[4] = {32, 37, 102};
.global .align 1 .b8 $str$2[12] = {84, 101, 114, 109, 32, 45, 62, 32, 37, 100, 10};
.global .align 1 .b8 $str$3[10] = {37, 100, 32, 45, 62, 32, 37, 100, 10};
.global .align 1 .b8 $str$4[2] = {10};

.visible .entry _Z10printArrayPii(
	.param .u64 .ptr .align 1 _Z10printArrayPii_param_0,
	.param .u32 _Z10printArrayPii_param_1
)
{
	.local .align 8 .b8 	__local_depot0[8];
	.reg .b64 	%SP;
	.reg .b64 	%SPL;
	.reg .pred 	%p<2>;
	.reg .b32 	%r<9>;
	.reg .b64 	%rd<9>;

	mov.u64 	%SPL, __local_depot0;
	cvta.local.u64 	%SP, %SPL;
	ld.param.u64 	%rd1, [_Z10printArrayPii_param_0];
	ld.param.u32 	%r2, [_Z10printArrayPii_param_1];
	mov.u32 	%r3, %ctaid.x;
	mov.u32 	%r4, %ntid.x;
	mov.u32 	%r5, %tid.x;
	mad.lo.s32 	%r1, %r3, %r4, %r5;
	setp.ge.s32 	%p1, %r1, %r2;
	@%p1 bra 	$L__BB0_2;
	add.u64 	%rd2, %SP, 0;
	add.u64 	%rd3, %SPL, 0;
	cvta.to.global.u64 	%rd4, %rd1;
	mul.wide.s32 	%rd5, %r1, 4;
	add.s64 	%rd6, %rd4, %rd5;
	ld.global.u32 	%r6, [%rd6];
	st.local.u32 	[%rd3], %r6;
	mov.u64 	%rd7, $str;
	cvta.global.u64 	%rd8, %rd7;
	{ // callseq 0, 0
	.param .b64 param0;
	st.param.b64 	[param0], %rd8;
	.param .b64 param1;
	st.param.b64 	[param1], %rd2;
	.param .b32 retval0;
	call.uni (retval0), 
	vprintf, 
	(
	param0, 
	param1
	);
	ld.param.b32 	%r7, [retval0];
	} // callseq 0
$L__BB0_2:
	ret;

}
	// .globl	_Z10printArrayPdi
.visible .entry _Z10printArrayPdi(
	.param .u64 .ptr .align 1 _Z10printArrayPdi_param_0,
	.param .u32 _Z10printArrayPdi_param_1
)
{
	.local .align 8 .b8 	__local_depot1[8];
	.reg .b64 	%SP;
	.reg .b64 	%SPL;
	.reg .pred 	%p<2>;
	.reg .b32 	%r<8>;
	.reg .b64 	%rd<9>;
	.reg .b64 	%fd<2>;

	mov.u64 	%SPL, __local_depot1;
	cvta.local.u64 	%SP, %SPL;
	ld.param.u64 	%rd1, [_Z10printArrayPdi_param_0];
	ld.param.u32 	%r2, [_Z10printArrayPdi_param_1];
	mov.u32 	%r3, %ctaid.x;
	mov.u32 	%r4, %ntid.x;
	mov.u32 	%r5, %tid.x;
	mad.lo.s32 	%r1, %r3, %r4, %r5;
	setp.ge.s32 	%p1, %r1, %r2;
	@%p1 bra 	$L__BB1_2;
	add.u64 	%rd2, %SP, 0;
	add.u64 	%rd3, %SPL, 0;
	cvta.to.global.u64 	%rd4, %rd1;
	mul.wide.s32 	%rd5, %r1, 8;
	add.s64 	%rd6, %rd4, %rd5;
	ld.global.f64 	%fd1, [%rd6];
	st.local.f64 	[%rd3], %fd1;
	mov.u64 	%rd7, $str$1;
	cvta.global.u64 	%rd8, %rd7;
	{ // callseq 1, 0
	.param .b64 param0;
	st.param.b64 	[param0], %rd8;
	.param .b64 param1;
	st.param.b64 	[param1], %rd2;
	.param .b32 retval0;
	call.uni (retval0), 
	vprintf, 
	(
	param0, 
	param1
	);
	ld.param.b32 	%r6, [retval0];
	} // callseq 1
$L__BB1_2:
	ret;

}
	// .globl	_Z20Count_number_of_termPiS_
.visible .entry _Z20Count_number_of_termPiS_(
	.param .u64 .ptr .align 1 _Z20Count_number_of_termPiS__param_0,
	.param .u64 .ptr .align 1 _Z20Count_number_of_termPiS__param_1
)
{
	.reg .b32 	%r<7>;
	.reg .b64 	%rd<9>;

	ld.param.u64 	%rd1, [_Z20Count_number_of_termPiS__param_0];
	ld.param.u64 	%rd2, [_Z20Count_number_of_termPiS__param_1];
	cvta.to.global.u64 	%rd3, %rd2;
	cvta.to.global.u64 	%rd4, %rd1;
	mov.u32 	%r1, %ctaid.x;
	mov.u32 	%r2, %ntid.x;
	mov.u32 	%r3, %tid.x;
	mad.lo.s32 	%r4, %r1, %r2, %r3;
	mul.wide.s32 	%rd5, %r4, 4;
	add.s64 	%rd6, %rd4, %rd5;
	ld.global.u32 	%r5, [%rd6];
	mul.wide.s32 	%rd7, %r5, 4;
	add.s64 	%rd8, %rd3, %rd7;
	atom.global.add.u32 	%r6, [%rd8+-4], 1;
	ret;

}
	// .globl	_Z23Kogge_Stone_scan_kernelPiS_iiS_
.visible .entry _Z23Kogge_Stone_scan_kernelPiS_iiS_(
	.param .u64 .ptr .align 1 _Z23Kogge_Stone_scan_kernelPiS_iiS__param_0,
	.param .u64 .ptr .align 1 _Z23Kogge_Stone_scan_kernelPiS_iiS__param_1,
	.param .u32 _Z23Kogge_Stone_scan_kernelPiS_iiS__param_2,
	.param .u32 _Z23Kogge_Stone_scan_kernelPiS_iiS__param_3,
	.param .u64 .ptr .align 1 _Z23Kogge_Stone_scan_kernelPiS_iiS__param_4
)
{
	.reg .pred 	%p<6>;
	.reg .b32 	%r<24>;
	.reg .b64 	%rd<9>;
	// demoted variable
	.shared .align 4 .b8 _ZZ23Kogge_Stone_scan_kernelPiS_iiS_E2XY[400];
	ld.param.u64 	%rd1, [_Z23Kogge_Stone_scan_kernelPiS_iiS__param_0];
	ld.param.u64 	%rd2, [_Z23Kogge_Stone_scan_kernelPiS_iiS__param_1];
	ld.param.u32 	%r8, [_Z23Kogge_Stone_scan_kernelPiS_iiS__param_2];
	ld.param.u32 	%r7, [_Z23Kogge_Stone_scan_kernelPiS_iiS__param_3];
	mov.u32 	%r9, %ctaid.x;
	mov.u32 	%r1, %ntid.x;
	mov.u32 	%r2, %tid.x;
	mad.lo.s32 	%r3, %r9, %r1, %r2;
	setp.ge.s32 	%p1, %r3, %r8;
	shl.b32 	%r10, %r2, 2;
	mov.u32 	%r11, _ZZ23Kogge_Stone_scan_kernelPiS_iiS_E2XY;
	add.s32 	%r4, %r11, %r10;
	@%p1 bra 	$L__BB3_2;
	cvta.to.global.u64 	%rd3, %rd1;
	mul.wide.s32 	%rd4, %r3, 4;
	add.s64 	%rd5, %rd3, %rd4;
	ld.global.u32 	%r12, [%rd5];
	st.shared.u32 	[%r4], %r12;
	bar.sync 	0;
$L__BB3_2:
	setp.lt.u32 	%p2, %r1, 2;
	@%p2 bra 	$L__BB3_7;
	mov.b32 	%r23, 1;
$L__BB3_4:
	bar.sync 	0;
	setp.lt.u32 	%p3, %r2, %r23;
	@%p3 bra 	$L__BB3_6;
	sub.s32 	%r14, %r2, %r23;
	shl.b32 	%r15, %r14, 2;
	add.s32 	%r17, %r11, %r15;
	ld.shared.u32 	%r18, [%r17];
	ld.shared.u32 	%r19, [%r4];
	add.s32 	%r20, %r19, %r18;
	st.shared.u32 	[%r4], %r20;
$L__BB3_6:
	shl.b32 	%r23, %r23, 1;
	setp.lt.u32 	%p4, %r23, %r1;
	@%p4 bra 	$L__BB3_4;
$L__BB3_7:
	add.s32 	%r21, %r7, -1;
	setp.ge.s32 	%p5, %r3, %r21;
	@%p5 bra 	$L__BB3_9;
	ld.shared.u32 	%r22, [%r4];
	cvta.to.global.u64 	%rd6, %rd2;
	mul.wide.s32 	%rd7, %r3, 4;
	add.s64 	%rd8, %rd6, %rd7;
	st.global.u32 	[%rd8+4], %r22;
$L__BB3_9:
	bar.sync 	0;
	ret;

}
	// .globl	_Z21Create_InvertedIndexAPiS_S_S_S_
.visible .entry _Z21Create_InvertedIndexAPiS_S_S_S_(
	.param .u64 .ptr .align 1 _Z21Create_InvertedIndexAPiS_S_S_S__param_0,
	.param .u64 .ptr .align 1 _Z21Create_InvertedIndexAPiS_S_S_S__param_1,
	.param .u64 .ptr .align 1 _Z21Create_InvertedIndexAPiS_S_S_S__param_2,
	.param .u64 .ptr .align 1 _Z21Create_InvertedIndexAPiS_S_S_S__param_3,
	.param .u64 .ptr .align 1 _Z21Create_InvertedIndexAPiS_S_S_S__param_4
)
{
	.reg .pred 	%p<12>;
	.reg .b32 	%r<29>;
	.reg .b64 	%rd<22>;

	ld.param.u64 	%rd5, [_Z21Create_InvertedIndexAPiS_S_S_S__param_2];
	ld.param.u64 	%rd6, [_Z21Create_InvertedIndexAPiS_S_S_S__param_3];
	ld.param.u64 	%rd7, [_Z21Create_InvertedIndexAPiS_S_S_S__param_4];
	cvta.to.global.u64 	%rd1, %rd7;
	cvta.to.global.u64 	%rd8, %rd5;
	cvta.to.global.u64 	%rd9, %rd6;
	mov.u32 	%r1, %tid.x;
	mul.wide.u32 	%rd10, %r1, 4;
	add.s64 	%rd11, %rd9, %rd10;
	ld.global.u32 	%r26, [%rd11];
	add.s64 	%rd12, %rd8, %rd10;
	ld.global.u32 	%r18, [%rd12];
	add.s32 	%r19, %r18, %r26;
	mov.u32 	%r20, %ctaid.x;
	setp.ne.s32 	%p1, %r20, 0;
	setp.ge.u32 	%p2, %r26, %r19;
	or.pred  	%p3, %p1, %p2;
	@%p3 bra 	$L__BB4_12;
	add.s32 	%r4, %r1, 1;
	and.b32  	%r5, %r18, 7;
	add.s32 	%r21, %r18, -1;
	setp.lt.u32 	%p4, %r21, 7;
	@%p4 bra 	$L__BB4_4;
	and.b32  	%r22, %r18, -8;
	neg.s32 	%r24, %r22;
	mul.wide.u32 	%rd13, %r26, 4;
	add.s64 	%rd14, %rd13, %rd1;
	add.s64 	%rd21, %rd14, 16;
$L__BB4_3:
	.pragma "nounroll";
	bar.sync 	0;
	st.global.u32 	[%rd21+-16], %r4;
	bar.sync 	0;
	st.global.u32 	[%rd21+-12], %r4;
	bar.sync 	0;
	st.global.u32 	[%rd21+-8], %r4;
	bar.sync 	0;
	st.global.u32 	[%rd21+-4], %r4;
	bar.sync 	0;
	st.global.u32 	[%rd21], %r4;
	bar.sync 	0;
	st.global.u32 	[%rd21+4], %r4;
	bar.sync 	0;
	st.global.u32 	[%rd21+8], %r4;
	bar.sync 	0;
	st.global.u32 	[%rd21+12], %r4;
	add.s32 	%r26, %r26, 8;
	add.s32 	%r24, %r24, 8;
	add.s64 	%rd21, %rd21, 32;
	setp.ne.s32 	%p5, %r24, 0;
	@%p5 bra 	$L__BB4_3;
$L__BB4_4:
	setp.eq.s32 	%p6, %r5, 0;
	@%p6 bra 	$L__BB4_12;
	and.b32  	%r12, %r18, 3;
	setp.lt.u32 	%p7, %r5, 4;
	@%p7 bra 	$L__BB4_7;
	bar.sync 	0;
	mul.wide.u32 	%rd15, %r26, 4;
	add.s64 	%rd16, %rd1, %rd15;
	st.global.u32 	[%rd16], %r4;
	bar.sync 	0;
	st.global.u32 	[%rd16+4], %r4;
	bar.sync 	0;
	st.global.u32 	[%rd16+8], %r4;
	bar.sync 	0;
	st.global.u32 	[%rd16+12], %r4;
	add.s32 	%r26, %r26, 4;
$L__BB4_7:
	setp.eq.s32 	%p8, %r12, 0;
	@%p8 bra 	$L__BB4_12;
	setp.eq.s32 	%p9, %r12, 1;
	@%p9 bra 	$L__BB4_10;
	bar.sync 	0;
	mul.wide.u32 	%rd17, %r26, 4;
	add.s64 	%rd18, %rd1, %rd17;
	st.global.u32 	[%rd18], %r4;
	bar.sync 	0;
	st.global.u32 	[%rd18+4], %r4;
	add.s32 	%r26, %r26, 2;
$L__BB4_10:
	and.b32  	%r23, %r18, 1;
	setp.eq.b32 	%p10, %r23, 1;
	not.pred 	%p11, %p10;
	@%p11 bra 	$L__BB4_12;
	bar.sync 	0;
	mul.wide.u32 	%rd19, %r26, 4;
	add.s64 	%rd20, %rd1, %rd19;
	st.global.u32 	[%rd20], %r4;
$L__BB4_12:
	ret;

}
	// .globl	_Z21Create_InvertedIndexBPiS_PdS_S_S_S0_
.visible .entry _Z21Create_InvertedIndexBPiS_PdS_S_S_S0_(
	.param .u64 .ptr .align 1 _Z21Create_InvertedIndexBPiS_PdS_S_S_S0__param_0,
	.param .u64 .ptr .align 1 _Z21Create_InvertedIndexBPiS_PdS_S_S_S0__param_1,
	.param .u64 .ptr .align 1 _Z21Create_InvertedIndexBPiS_PdS_S_S_S0__param_2,
	.param .u64 .ptr .align 1 _Z21Create_InvertedIndexBPiS_PdS_S_S_S0__param_3,
	.param .u64 .ptr .align 1 _Z21Create_InvertedIndexBPiS_PdS_S_S_S0__param_4,
	.param .u64 .ptr .align 1 _Z21Create_InvertedIndexBPiS_PdS_S_S_S0__param_5,
	.param .u64 .ptr .align 1 _Z21Create_InvertedIndexBPiS_PdS_S_S_S0__param_6
)
{
	.reg .b32 	%r<8>;
	.reg .b64 	%rd<24>;
	.reg .b64 	%fd<2>;

	ld.param.u64 	%rd1, [_Z21Create_InvertedIndexBPiS_PdS_S_S_S0__param_0];
	ld.param.u64 	%rd2, [_Z21Create_InvertedIndexBPiS_PdS_S_S_S0__param_1];
	ld.param.u64 	%rd3, [_Z21Create_InvertedIndexBPiS_PdS_S_S_S0__param_2];
	ld.param.u64 	%rd4, [_Z21Create_InvertedIndexBPiS_PdS_S_S_S0__param_4];
	ld.param.u64 	%rd5, [_Z21Create_InvertedIndexBPiS_PdS_S_S_S0__param_5];
	ld.param.u64 	%rd6, [_Z21Create_InvertedIndexBPiS_PdS_S_S_S0__param_6];
	cvta.to.global.u64 	%rd7, %rd6;
	cvta.to.global.u64 	%rd8, %rd3;
	cvta.to.global.u64 	%rd9, %rd5;
	cvta.to.global.u64 	%rd10, %rd1;
	cvta.to.global.u64 	%rd11, %rd4;
	cvta.to.global.u64 	%rd12, %rd2;
	mov.u32 	%r1, %ctaid.x;
	mov.u32 	%r2, %ntid.x;
	mov.u32 	%r3, %tid.x;
	mad.lo.s32 	%r4, %r1, %r2, %r3;
	bar.sync 	0;
	bar.sync 	0;
	mul.wide.s32 	%rd13, %r4, 4;
	add.s64 	%rd14, %rd12, %rd13;
	ld.global.u32 	%r5, [%rd14];
	mul.wide.s32 	%rd15, %r5, 4;
	add.s64 	%rd16, %rd11, %rd15;
	atom.global.add.u32 	%r6, [%rd16+-4], 1;
	add.s64 	%rd17, %rd10, %rd13;
	ld.global.u32 	%r7, [%rd17];
	mul.wide.s32 	%rd18, %r6, 4;
	add.s64 	%rd19, %rd9, %rd18;
	st.global.u32 	[%rd19], %r7;
	mul.wide.s32 	%rd20, %r4, 8;
	add.s64 	%rd21, %rd8, %rd20;
	ld.global.f64 	%fd1, [%rd21];
	mul.wide.s32 	%rd22, %r6, 8;
	add.s64 	%rd23, %rd7, %rd22;
	st.global.f64 	[%rd23], %fd1;
	bar.sync 	0;
	ret;

}
	// .globl	_Z5knnTDPiPdS_S0_S0_S_
.visible .entry _Z5knnTDPiPdS_S0_S0_S_(
	.param .u64 .ptr .align 1 _Z5knnTDPiPdS_S0_S0_S__param_0,
	.param .u64 .ptr .align 1 _Z5knnTDPiPdS_S0_S0_S__param_1,
	.param .u64 .ptr .align 1 _Z5knnTDPiPdS_S0_S0_S__param_2,
	.param .u64 .ptr .align 1 _Z5knnTDPiPdS_S0_S0_S__param_3,
	.param .u64 .ptr .align 1 _Z5knnTDPiPdS_S0_S0_S__param_4,
	.param .u64 .ptr .align 1 _Z5knnTDPiPdS_S0_S0_S__param_5
)
{
	.reg .pred 	%p<3>;
	.reg .b32 	%r<14>;
	.reg .b64 	%rd<27>;
	.reg .b64 	%fd<5>;

	ld.param.u64 	%rd11, [_Z5knnTDPiPdS_S0_S0_S__param_0];
	ld.param.u64 	%rd7, [_Z5knnTDPiPdS_S0_S0_S__param_1];
	ld.param.u64 	%rd8, [_Z5knnTDPiPdS_S0_S0_S__param_2];
	ld.param.u64 	%rd9, [_Z5knnTDPiPdS_S0_S0_S__param_3];
	ld.param.u64 	%rd10, [_Z5knnTDPiPdS_S0_S0_S__param_4];
	ld.param.u64 	%rd12, [_Z5knnTDPiPdS_S0_S0_S__param_5];
	cvta.to.global.u64 	%rd1, %rd12;
	cvta.to.global.u64 	%rd13, %rd11;
	mov.u32 	%r5, %ctaid.x;
	mov.u32 	%r6, %ntid.x;
	mov.u32 	%r7, %tid.x;
	mad.lo.s32 	%r1, %r5, %r6, %r7;
	mul.wide.s32 	%rd14, %r1, 4;
	add.s64 	%rd2, %rd13, %rd14;
	ld.global.u32 	%r8, [%rd2];
	mul.wide.s32 	%rd15, %r8, 4;
	add.s64 	%rd16, %rd1, %rd15;
	ld.global.u32 	%r13, [%rd16];
	ld.global.u32 	%r9, [%rd16+4];
	setp.ge.s32 	%p1, %r13, %r9;
	@%p1 bra 	$L__BB6_3;
	cvta.to.global.u64 	%rd17, %rd7;
	mul.wide.s32 	%rd18, %r1, 8;
	add.s64 	%rd3, %rd17, %rd18;
	cvta.to.global.u64 	%rd4, %rd9;
	cvta.to.global.u64 	%rd5, %rd8;
	cvta.to.global.u64 	%rd6, %rd10;
$L__BB6_2:
	ld.global.f64 	%fd1, [%rd3];
	mul.wide.s32 	%rd19, %r13, 8;
	add.s64 	%rd20, %rd4, %rd19;
	ld.global.f64 	%fd2, [%rd20];
	mul.wide.s32 	%rd21, %r13, 4;
	add.s64 	%rd22, %rd5, %rd21;
	ld.global.u32 	%r10, [%rd22];
	mul.wide.s32 	%rd23, %r10, 8;
	add.s64 	%rd24, %rd6, %rd23;
	ld.global.f64 	%fd3, [%rd24];
	fma.rn.f64 	%fd4, %fd1, %fd2, %fd3;
	st.global.f64 	[%rd24], %fd4;
	bar.sync 	0;
	add.s32 	%r13, %r13, 1;
	ld.global.u32 	%r11, [%rd2];
	mul.wide.s32 	%rd25, %r11, 4;
	add.s64 	%rd26, %rd1, %rd25;
	ld.global.u32 	%r12, [%rd26+4];
	setp.lt.s32 	%p2, %r13, %r12;
	@%p2 bra 	$L__BB6_2;
$L__BB6_3:
	ret;

}
	// .globl	_Z3knnPiPdS0_S0_d
.visible .entry _Z3knnPiPdS0_S0_d(
	.param .u64 .ptr .align 1 _Z3knnPiPdS0_S0_d_param_0,
	.param .u64 .ptr .align 1 _Z3knnPiPdS0_S0_d_param_1,
	.param .u64 .ptr .align 1 _Z3knnPiPdS0_S0_d_param_2,
	.param .u64 .ptr .align 1 _Z3knnPiPdS0_S0_d_param_3,
	.param .f64 _Z3knnPiPdS0_S0_d_param_4
)
{
	.reg .pred 	%p<4>;
	.reg .b32 	%r<5>;
	.reg .b64 	%rd<12>;
	.reg .b64 	%fd<6>;

	ld.param.u64 	%rd2, [_Z3knnPiPdS0_S0_d_param_2];
	ld.param.u64 	%rd3, [_Z3knnPiPdS0_S0_d_param_3];
	ld.param.f64 	%fd2, [_Z3knnPiPdS0_S0_d_param_4];
	cvta.to.global.u64 	%rd1, %rd2;
	cvta.to.global.u64 	%rd4, %rd3;
	mov.u32 	%r2, %ctaid.x;
	mov.u32 	%r3, %ntid.x;
	mov.u32 	%r4, %tid.x;
	mad.lo.s32 	%r1, %r2, %r3, %r4;
	mul.wide.s32 	%rd5, %r1, 8;
	add.s64 	%rd6, %rd4, %rd5;
	ld.global.f64 	%fd1, [%rd6];
	setp.neu.f64 	%p1, %fd1, 0d0000000000000000;
	setp.neu.f64 	%p2, %fd2, 0d0000000000000000;
	and.pred  	%p3, %p2, %p1;
	@%p3 bra 	$L__BB7_2;
	add.s64 	%rd10, %rd1, %rd5;
	mov.b64 	%rd11, 0;
	st.global.u64 	[%rd10], %rd11;
	bra.uni 	$L__BB7_3;
$L__BB7_2:
	add.s64 	%rd8, %rd1, %rd5;
	ld.global.f64 	%fd3, [%rd8];
	mul.f64 	%fd4, %fd2, %fd1;
	div.rn.f64 	%fd5, %fd3, %fd4;
	st.global.f64 	[%rd8], %fd5;
$L__BB7_3:
	ret;

}
	// .globl	_Z9printlistPiS_S_
.visible .entry _Z9printlistPiS_S_(
	.param .u64 .ptr .align 1 _Z9printlistPiS_S__param_0,
	.param .u64 .ptr .align 1 _Z9printlistPiS_S__param_1,
	.param .u64 .ptr .align 1 _Z9printlistPiS_S__param_2
)
{
	.local .align 8 .b8 	__local_depot8[8];
	.reg .b64 	%SP;
	.reg .b64 	%SPL;
	.reg .pred 	%p<3>;
	.reg .b32 	%r<24>;
	.reg .b64 	%rd<26>;

	mov.u64 	%SPL, __local_depot8;
	cvta.local.u64 	%SP, %SPL;
	ld.param.u64 	%rd6, [_Z9printlistPiS_S__param_0];
	ld.param.u64 	%rd5, [_Z9printlistPiS_S__param_1];
	ld.param.u64 	%rd7, [_Z9printlistPiS_S__param_2];
	cvta.to.global.u64 	%rd1, %rd7;
	cvta.to.global.u64 	%rd8, %rd6;
	add.u64 	%rd9, %SP, 0;
	add.u64 	%rd2, %SPL, 0;
	mov.u32 	%r7, %ctaid.x;
	mov.u32 	%r8, %ntid.x;
	mov.u32 	%r9, %tid.x;
	mad.lo.s32 	%r10, %r7, %r8, %r9;
	mul.wide.s32 	%rd10, %r10, 4;
	add.s64 	%rd3, %rd8, %rd10;
	ld.global.u32 	%r11, [%rd3];
	mul.wide.s32 	%rd11, %r11, 4;
	add.s64 	%rd12, %rd1, %rd11;
	ld.global.u32 	%r12, [%rd12];
	st.local.u32 	[%rd2], %r12;
	mov.u64 	%rd13, $str$2;
	cvta.global.u64 	%rd14, %rd13;
	{ // callseq 2, 0
	.param .b64 param0;
	st.param.b64 	[param0], %rd14;
	.param .b64 param1;
	st.param.b64 	[param1], %rd9;
	.param .b32 retval0;
	call.uni (retval0), 
	vprintf, 
	(
	param0, 
	param1
	);
	ld.param.b32 	%r13, [retval0];
	} // callseq 2
	ld.global.u32 	%r22, [%rd3];
	mul.wide.s32 	%rd15, %r22, 4;
	add.s64 	%rd16, %rd1, %rd15;
	ld.global.u32 	%r23, [%rd16];
	ld.global.u32 	%r15, [%rd16+4];
	setp.ge.s32 	%p1, %r23, %r15;
	@%p1 bra 	$L__BB8_3;
	cvta.to.global.u64 	%rd4, %rd5;
$L__BB8_2:
	mul.wide.s32 	%rd17, %r23, 4;
	add.s64 	%rd18, %rd4, %rd17;
	ld.global.u32 	%r16, [%rd18];
	st.local.v2.u32 	[%rd2], {%r22, %r16};
	mov.u64 	%rd19, $str$3;
	cvta.global.u64 	%rd20, %rd19;
	{ // callseq 3, 0
	.param .b64 param0;
	st.param.b64 	[param0], %rd20;
	.param .b64 param1;
	st.param.b64 	[param1], %rd9;
	.param .b32 retval0;
	call.uni (retval0), 
	vprintf, 
	(
	param0, 
	param1
	);
	ld.param.b32 	%r17, [retval0];
	} // callseq 3
	add.s32 	%r23, %r23, 1;
	ld.global.u32 	%r22, [%rd3];
	mul.wide.s32 	%rd22, %r22, 4;
	add.s64 	%rd23, %rd1, %rd22;
	ld.global.u32 	%r19, [%rd23+4];
	setp.lt.s32 	%p2, %r23, %r19;
	@%p2 bra 	$L__BB8_2;
$L__BB8_3:
	mov.u64 	%rd24, $str$4;
	cvta.global.u64 	%rd25, %rd24;
	{ // callseq 4, 0
	.param .b64 param0;
	st.param.b64 	[param0], %rd25;
	.param .b64 param1;
	st.param.b64 	[param1], 0;
	.param .b32 retval0;
	call.uni (retval0), 
	vprintf, 
	(
	param0, 
	param1
	);
	ld.param.b32 	%r20, [retval0];
	} // callseq 4
	ret;

}
	// .globl	_Z10getDocNormPiS_PdS0_i
.visible .entry _Z10getDocNormPiS_PdS0_i(
	.param .u64 .ptr .align 1 _Z10getDocNormPiS_PdS0_i_param_0,
	.param .u64 .ptr .align 1 _Z10getDocNormPiS_PdS0_i_param_1,
	.param .u64 .ptr .align 1 _Z10getDocNormPiS_PdS0_i_param_2,
	.param .u64 .ptr .align 1 _Z10getDocNormPiS_PdS0_i_param_3,
	.param .u32 _Z10getDocNormPiS_PdS0_i_param_4
)
{
	.reg .pred 	%p<39>;
	.reg .b32 	%r<38>;
	.reg .b64 	%rd<57>;
	.reg .b64 	%fd<142>;

	ld.param.u64 	%rd32, [_Z10getDocNormPiS_PdS0_i_param_0];
	ld.param.u64 	%rd33, [_Z10getDocNormPiS_PdS0_i_param_2];
	ld.param.u64 	%rd31, [_Z10getDocNormPiS_PdS0_i_param_3];
	ld.param.u32 	%r2, [_Z10getDocNormPiS_PdS0_i_param_4];
	cvta.to.global.u64 	%rd1, %rd33;
	cvta.to.global.u64 	%rd2, %rd32;
	mov.u32 	%r3, %ctaid.x;
	mov.u32 	%r4, %ntid.x;
	mov.u32 	%r5, %tid.x;
	mad.lo.s32 	%r1, %r3, %r4, %r5;
	cvt.s64.s32 	%rd3, %r2;
	setp.eq.s32 	%p1, %r2, 0;
	mov.f64 	%fd105, 0d0000000000000000;
	@%p1 bra 	$L__BB9_71;
	setp.lt.u32 	%p2, %r2, 16;
	mov.f64 	%fd105, 0d0000000000000000;
	mov.b64 	%rd52, 0;
	@%p2 bra 	$L__BB9_36;
	and.b64  	%rd52, %rd3, -16;
	add.s64 	%rd49, %rd2, 32;
	add.s64 	%rd48, %rd1, 64;
	mov.f64 	%fd105, 0d0000000000000000;
	mov.u64 	%rd50, %rd52;
$L__BB9_3:
	.pragma "nounroll";
	ld.global.u32 	%r6, [%rd49+-32];
	setp.ne.s32 	%p3, %r6, %r1;
	@%p3 bra 	$L__BB9_5;
	ld.global.f64 	%fd72, [%rd48+-64];
	fma.rn.f64 	%fd105, %fd72, %fd72, %fd105;
$L__BB9_5:
	ld.global.u32 	%r7, [%rd49+-28];
	setp.ne.s32 	%p4, %r7, %r1;
	@%p4 bra 	$L__BB9_7;
	ld.global.f64 	%fd73, [%rd48+-56];
	fma.rn.f64 	%fd105, %fd73, %fd73, %fd105;
$L__BB9_7:
	ld.global.u32 	%r8, [%rd49+-24];
	setp.ne.s32 	%p5, %r8, %r1;
	@%p5 bra 	$L__BB9_9;
	ld.global.f64 	%fd74, [%rd48+-48];
	fma.rn.f64 	%fd105, %fd74, %fd74, %fd105;
$L__BB9_9:
	ld.global.u32 	%r9, [%rd49+-20];
	setp.ne.s32 	%p6, %r9, %r1;
	@%p6 bra 	$L__BB9_11;
	ld.global.f64 	%fd75, [%rd48+-40];
	fma.rn.f64 	%fd105, %fd75, %fd75, %fd105;
$L__BB9_11:
	ld.global.u32 	%r10, [%rd49+-16];
	setp.ne.s32 	%p7, %r10, %r1;
	@%p7 bra 	$L__BB9_13;
	ld.global.f64 	%fd76, [%rd48+-32];
	fma.rn.f64 	%fd105, %fd76, %fd76, %fd105;
$L__BB9_13:
	ld.global.u32 	%r11, [%rd49+-12];
	setp.ne.s32 	%p8, %r11, %r1;
	@%p8 bra 	$L__BB9_15;
	ld.global.f64 	%fd77, [%rd48+-24];
	fma.rn.f64 	%fd105, %fd77, %fd77, %fd105;
$L__BB9_15:
	ld.global.u32 	%r12, [%rd49+-8];
	setp.ne.s32 	%p9, %r12, %r1;
	@%p9 bra 	$L__BB9_17;
	ld.global.f64 	%fd78, [%rd48+-16];
	fma.rn.f64 	%fd105, %fd78, %fd78, %fd105;
$L__BB9_17:
	ld.global.u32 	%r13, [%rd49+-4];
	setp.ne.s32 	%p10, %r13, %r1;
	@%p10 bra 	$L__BB9_19;
	ld.global.f64 	%fd79, [%rd48+-8];
	fma.rn.f64 	%fd105, %fd79, %fd79, %fd105;
$L__BB9_19:
	ld.global.u32 	%r14, [%rd49];
	setp.ne.s32 	%p11, %r14, %r1;
	@%p11 bra 	$L__BB9_21;
	ld.global.f64 	%fd80, [%rd48];
	fma.rn.f64 	%fd105, %fd80, %fd80, %fd105;
$L__BB9_21:
	ld.global.u32 	%r15, [%rd49+4];
	setp.ne.s32 	%p12, %r15, %r1;
	@%p12 bra 	$L__BB9_23;
	ld.global.f64 	%fd81, [%rd48+8];
	fma.rn.f64 	%fd105, %fd81, %fd81, %fd105;
$L__BB9_23:
	ld.global.u32 	%r16, [%rd49+8];
	setp.ne.s32 	%p13, %r16, %r1;
	@%p13 bra 	$L__BB9_25;
	ld.global.f64 	%fd82, [%rd48+16];
	fma.rn.f64 	%fd105, %fd82, %fd82, %fd105;
$L__BB9_25:
	ld.global.u32 	%r17, [%rd49+12];
	setp.ne.s32 	%p14, %r17, %r1;
	@%p14 bra 	$L__BB9_27;
	ld.global.f64 	%fd83, [%rd48+24];
	fma.rn.f64 	%fd105, %fd83, %fd83, %fd105;
$L__BB9_27:
	ld.global.u32 	%r18, [%rd49+16];
	setp.ne.s32 	%p15, %r18, %r1;
	@%p15 bra 	$L__BB9_29;
	ld.global.f64 	%fd84, [%rd48+32];
	fma.rn.f64 	%fd105, %fd84, %fd84, %fd105;
$L__BB9_29:
	ld.global.u32 	%r19, [%rd49+20];
	setp.ne.s32 	%p16, %r19, %r1;
	@%p16 bra 	$L__BB9_31;
	ld.global.f64 	%fd85, [%rd48+40];
	fma.rn.f64 	%fd105, %fd85, %fd85, %fd105;
$L__BB9_31:
	ld.global.u32 	%r20, [%rd49+24];
	setp.ne.s32 	%p17, %r20, %r1;
	@%p17 bra 	$L__BB9_33;
	ld.global.f64 	%fd86, [%rd48+48];
	fma.rn.f64 	%fd105, %fd86, %fd86, %fd105;
$L__BB9_33:
	ld.global.u32 	%r21, [%rd49+28];
	setp.ne.s32 	%p18, %r21, %r1;
	@%p18 bra 	$L__BB9_35;
	ld.global.f64 	%fd87, [%rd48+56];
	fma.rn.f64 	%fd105, %fd87, %fd87, %fd105;
$L__BB9_35:
	add.s64 	%rd50, %rd50, -16;
	add.s64 	%rd49, %rd49, 64;
	add.s64 	%rd48, %rd48, 128;
	setp.ne.s64 	%p19, %rd50, 0;
	@%p19 bra 	$L__BB9_3;
$L__BB9_36:
	and.b32  	%r22, %r2, 15;
	setp.eq.s32 	%p20, %r22, 0;
	@%p20 bra 	$L__BB9_71;
	and.b64  	%rd35, %rd3, 15;
	add.s64 	%rd36, %rd35, -1;
	setp.lt.u64 	%p21, %rd36, 7;
	@%p21 bra 	$L__BB9_55;
	shl.b64 	%rd37, %rd52, 2;
	add.s64 	%rd14, %rd2, %rd37;
	ld.global.u32 	%r23, [%rd14];
	setp.ne.s32 	%p22, %r23, %r1;
	shl.b64 	%rd38, %rd52, 3;
	add.s64 	%rd15, %rd1, %rd38;
	@%p22 bra 	$L__BB9_40;
	ld.global.f64 	%fd89, [%rd15];
	fma.rn.f64 	%fd105, %fd89, %fd89, %fd105;
$L__BB9_40:
	ld.global.u32 	%r24, [%rd14+4];
	setp.ne.s32 	%p23, %r24, %r1;
	@%p23 bra 	$L__BB9_42;
	ld.global.f64 	%fd90, [%rd15+8];
	fma.rn.f64 	%fd105, %fd90, %fd90, %fd105;
$L__BB9_42:
	ld.global.u32 	%r25, [%rd14+8];
	setp.ne.s32 	%p24, %r25, %r1;
	@%p24 bra 	$L__BB9_44;
	ld.global.f64 	%fd91, [%rd15+16];
	fma.rn.f64 	%fd105, %fd91, %fd91, %fd105;
$L__BB9_44:
	ld.global.u32 	%r26, [%rd14+12];
	setp.ne.s32 	%p25, %r26, %r1;
	@%p25 bra 	$L__BB9_46;
	ld.global.f64 	%fd92, [%rd15+24];
	fma.rn.f64 	%fd105, %fd92, %fd92, %fd105;
$L__BB9_46:
	ld.global.u32 	%r27, [%rd14+16];
	setp.ne.s32 	%p26, %r27, %r1;
	@%p26 bra 	$L__BB9_48;
	ld.global.f64 	%fd93, [%rd15+32];
	fma.rn.f64 	%fd105, %fd93, %fd93, %fd105;
$L__BB9_48:
	ld.global.u32 	%r28, [%rd14+20];
	setp.ne.s32 	%p27, %r28, %r1;
	@%p27 bra 	$L__BB9_50;
	ld.global.f64 	%fd94, [%rd15+40];
	fma.rn.f64 	%fd105, %fd94, %fd94, %fd105;
$L__BB9_50:
	ld.global.u32 	%r29, [%rd14+24];
	setp.ne.s32 	%p28, %r29, %r1;
	@%p28 bra 	$L__BB9_52;
	ld.global.f64 	%fd95, [%rd15+48];
	fma.rn.f64 	%fd105, %fd95, %fd95, %fd105;
$L__BB9_52:
	ld.global.u32 	%r30, [%rd14+28];
	setp.ne.s32 	%p29, %r30, %r1;
	@%p29 bra 	$L__BB9_54;
	ld.global.f64 	%fd96, [%rd15+56];
	fma.rn.f64 	%fd105, %fd96, %fd96, %fd105;
$L__BB9_54:
	add.s64 	%rd52, %rd52, 8;
$L__BB9_55:
	and.b32  	%r31, %r2, 7;
	setp.eq.s32 	%p30, %r31, 0;
	@%p30 bra 	$L__BB9_71;
	and.b64  	%rd39, %rd3, 7;
	add.s64 	%rd40, %rd39, -1;
	setp.lt.u64 	%p31, %rd40, 3;
	@%p31 bra 	$L__BB9_66;
	shl.b64 	%rd41, %rd52, 2;
	add.s64 	%rd18, %rd2, %rd41;
	ld.global.u32 	%r32, [%rd18];
	setp.ne.s32 	%p32, %r32, %r1;
	shl.b64 	%rd42, %rd52, 3;
	add.s64 	%rd19, %rd1, %rd42;
	@%p32 bra 	$L__BB9_59;
	ld.global.f64 	%fd98, [%rd19];
	fma.rn.f64 	%fd105, %fd98, %fd98, %fd105;
$L__BB9_59:
	ld.global.u32 	%r33, [%rd18+4];
	setp.ne.s32 	%p33, %r33, %r1;
	@%p33 bra 	$L__BB9_61;
	ld.global.f64 	%fd99, [%rd19+8];
	fma.rn.f64 	%fd105, %fd99, %fd99, %fd105;
$L__BB9_61:
	ld.global.u32 	%r34, [%rd18+8];
	setp.ne.s32 	%p34, %r34, %r1;
	@%p34 bra 	$L__BB9_63;
	ld.global.f64 	%fd100, [%rd19+16];
	fma.rn.f64 	%fd105, %fd100, %fd100, %fd105;
$L__BB9_63:
	ld.global.u32 	%r35, [%rd18+12];
	setp.ne.s32 	%p35, %r35, %r1;
	@%p35 bra 	$L__BB9_65;
	ld.global.f64 	%fd101, [%rd19+24];
	fma.rn.f64 	%fd105, %fd101, %fd101, %fd105;
$L__BB9_65:
	add.s64 	%rd52, %rd52, 4;
$L__BB9_66:
	and.b32  	%r36, %r2, 3;
	setp.eq.s32 	%p36, %r36, 0;
	@%p36 bra 	$L__BB9_71;
	shl.b64 	%rd43, %rd52, 3;
	add.s64 	%rd56, %rd1, %rd43;
	shl.b64 	%rd44, %rd52, 2;
	add.s64 	%rd55, %rd2, %rd44;
	and.b64  	%rd54, %rd3, 3;
$L__BB9_68:
	.pragma "nounroll";
	ld.global.u32 	%r37, [%rd55];
	setp.ne.s32 	%p37, %r37, %r1;
	@%p37 bra 	$L__BB9_70;
	ld.global.f64 	%fd102, [%rd56];
	fma.rn.f64 	%fd105, %fd102, %fd102, %fd105;
$L__BB9_70:
	add.s64 	%rd56, %rd56, 8;
	add.s64 	%rd55, %rd55, 4;
	add.s64 	%rd54, %rd54, -1;
	setp.ne.s64 	%p38, %rd54, 0;
	@%p38 bra 	$L__BB9_68;
$L__BB9_71:
	cvta.to.global.u64 	%rd45, %rd31;
	bar.sync 	0;
	sqrt.rn.f64 	%fd103, %fd105;
	mul.wide.s32 	%rd46, %r1, 8;
	add.s64 	%rd47, %rd45, %rd46;
	st.global.f64 	[%rd47], %fd103;
	ret;

}
	// .globl	_Z11oddEvenSortPdPii
.visible .entry _Z11oddEvenSortPdPii(
	.param .u64 .ptr .align 1 _Z11oddEvenSortPdPii_param_0,
	.param .u64 .ptr .align 1 _Z11oddEvenSortPdPii_param_1,
	.param .u32 _Z11oddEvenSortPdPii_param_2
)
{
	.reg .pred 	%p<4>;
	.reg .b32 	%r<27>;
	.reg .b64 	%rd<12>;
	.reg .b64 	%fd<3>;

	ld.param.u64 	%rd5, [_Z11oddEvenSortPdPii_param_0];
	ld.param.u64 	%rd6, [_Z11oddEvenSortPdPii_param_1];
	ld.param.u32 	%r8, [_Z11oddEvenSortPdPii_param_2];
	cvta.to.global.u64 	%rd1, %rd5;
	cvta.to.global.u64 	%rd2, %rd6;
	mov.u32 	%r9, %ctaid.x;
	mov.u32 	%r10, %ntid.x;
	mul.lo.s32 	%r11, %r9, %r10;
	mov.u32 	%r12, %tid.x;
	add.s32 	%r13, %r11, %r12;
	add.s32 	%r14, %r13, 1;
	mul.wide.s32 	%rd7, %r13, 4;
	add.s64 	%rd8, %rd2, %rd7;
	st.global.u32 	[%rd8], %r14;
	bar.sync 	0;
	add.s32 	%r15, %r11, %r10;
	shl.b32 	%r16, %r15, 1;
	add.s32 	%r17, %r16, -1;
	add.s32 	%r18, %r8, -1;
	min.u32 	%r1, %r17, %r18;
	shl.b32 	%r2, %r13, 1;
	mov.b32 	%r25, 0;
$L__BB10_1:
	add.s32 	%r4, %r25, %r2;
	setp.ge.s32 	%p1, %r4, %r1;
	mov.b32 	%r26, 0;
	@%p1 bra 	$L__BB10_4;
	cvt.s64.s32 	%rd3, %r4;
	mul.wide.s32 	%rd9, %r4, 8;
	add.s64 	%rd4, %rd1, %rd9;
	ld.global.f64 	%fd1, [%rd4];
	ld.global.f64 	%fd2, [%rd4+8];
	setp.geu.f64 	%p2, %fd1, %fd2;
	@%p2 bra 	$L__BB10_4;
	shl.b64 	%rd10, %rd3, 2;
	add.s64 	%rd11, %rd2, %rd10;
	ld.global.u32 	%r22, [%rd11+4];
	ld.global.u32 	%r23, [%rd11];
	st.global.f64 	[%rd4], %fd2;
	st.global.u32 	[%rd11], %r22;
	st.global.f64 	[%rd4+8], %fd1;
	st.global.u32 	[%rd11+4], %r23;
	mov.b32 	%r26, 1;
$L__BB10_4:
	xor.b32  	%r25, %r25, 1;
	{ 
	.reg .pred 	%p1; 
	setp.ne.u32 	%p1, %r26, 0; 
	bar.red.popc.u32 	%r24, 0, %p1; 
	}
	setp.ne.s32 	%p3, %r24, 0;
	@%p3 bra 	$L__BB10_1;
	ret;

}
	// .globl	_Z8classifyPiPdiS0_S_
.visible .entry _Z8classifyPiPdiS0_S_(
	.param .u64 .ptr .align 1 _Z8classifyPiPdiS0_S__param_0,
	.param .u64 .ptr .align 1 _Z8classifyPiPdiS0_S__param_1,
	.param .u32 _Z8classifyPiPdiS0_S__param_2,
	.param .u64 .ptr .align 1 _Z8classifyPiPdiS0_S__param_3,
	.param .u64 .ptr .align 1 _Z8classifyPiPdiS0_S__param_4
)
{
	.reg .pred 	%p<25>;
	.reg .b32 	%r<121>;
	.reg .b64 	%rd<49>;
	.reg .b64 	%fd<46>;

	ld.param.u64 	%rd26, [_Z8classifyPiPdiS0_S__param_0];
	ld.param.u64 	%rd27, [_Z8classifyPiPdiS0_S__param_1];
	ld.param.u32 	%r26, [_Z8classifyPiPdiS0_S__param_2];
	ld.param.u64 	%rd24, [_Z8classifyPiPdiS0_S__param_3];
	ld.param.u64 	%rd25, [_Z8classifyPiPdiS0_S__param_4];
	cvta.to.global.u64 	%rd1, %rd27;
	cvta.to.global.u64 	%rd2, %rd26;
	cvt.s64.s32 	%rd3, %r26;
	setp.eq.s32 	%p1, %r26, 0;
	@%p1 bra 	$L__BB11_41;
	cvta.to.global.u64 	%rd29, %rd25;
	cvta.to.global.u64 	%rd30, %rd24;
	mov.u32 	%r27, %tid.x;
	mov.u32 	%r28, %ntid.x;
	mov.u32 	%r29, %ctaid.x;
	mad.lo.s32 	%r30, %r29, %r28, %r27;
	mul.wide.s32 	%rd31, %r30, 4;
	add.s64 	%rd4, %rd29, %rd31;
	mul.wide.s32 	%rd32, %r30, 8;
	add.s64 	%rd5, %rd30, %rd32;
	setp.lt.u32 	%p2, %r26, 8;
	mov.b64 	%rd47, 0;
	@%p2 bra 	$L__BB11_20;
	and.b64  	%rd47, %rd3, -8;
	add.s64 	%rd44, %rd2, 16;
	add.s64 	%rd43, %rd1, 32;
	mov.u64 	%rd45, %rd47;
$L__BB11_3:
	.pragma "nounroll";
	ld.global.u32 	%r31, [%rd44+-16];
	mul.hi.s32 	%r32, %r31, 1717986919;
	shr.u32 	%r33, %r32, 31;
	shr.s32 	%r34, %r32, 2;
	add.s32 	%r35, %r34, %r33;
	ld.global.u32 	%r111, [%rd4];
	setp.ne.s32 	%p3, %r35, %r111;
	@%p3 bra 	$L__BB11_5;
	ld.global.f64 	%fd1, [%rd43+-32];
	ld.global.f64 	%fd2, [%rd5];
	add.f64 	%fd3, %fd1, %fd2;
	st.global.f64 	[%rd5], %fd3;
	ld.global.u32 	%r111, [%rd4];
$L__BB11_5:
	ld.global.u32 	%r36, [%rd44+-12];
	mul.hi.s32 	%r37, %r36, 1717986919;
	shr.u32 	%r38, %r37, 31;
	shr.s32 	%r39, %r37, 2;
	add.s32 	%r40, %r39, %r38;
	setp.ne.s32 	%p4, %r40, %r111;
	@%p4 bra 	$L__BB11_7;
	ld.global.f64 	%fd4, [%rd43+-24];
	ld.global.f64 	%fd5, [%rd5];
	add.f64 	%fd6, %fd4, %fd5;
	st.global.f64 	[%rd5], %fd6;
	ld.global.u32 	%r111, [%rd4];
$L__BB11_7:
	ld.global.u32 	%r41, [%rd44+-8];
	mul.hi.s32 	%r42, %r41, 1717986919;
	shr.u32 	%r43, %r42, 31;
	shr.s32 	%r44, %r42, 2;
	add.s32 	%r45, %r44, %r43;
	setp.ne.s32 	%p5, %r45, %r111;
	@%p5 bra 	$L__BB11_9;
	ld.global.f64 	%fd7, [%rd43+-16];
	ld.global.f64 	%fd8, [%rd5];
	add.f64 	%fd9, %fd7, %fd8;
	st.global.f64 	[%rd5], %fd9;
	ld.global.u32 	%r111, [%rd4];
$L__BB11_9:
	ld.global.u32 	%r46, [%rd44+-4];
	mul.hi.s32 	%r47, %r46, 1717986919;
	shr.u32 	%r48, %r47, 31;
	shr.s32 	%r49, %r47, 2;
	add.s32 	%r50, %r49, %r48;
	setp.ne.s32 	%p6, %r50, %r111;
	@%p6 bra 	$L__BB11_11;
	ld.global.f64 	%fd10, [%rd43+-8];
	ld.global.f64 	%fd11, [%rd5];
	add.f64 	%fd12, %fd10, %fd11;
	st.global.f64 	[%rd5], %fd12;
	ld.global.u32 	%r111, [%rd4];
$L__BB11_11:
	ld.global.u32 	%r51, [%rd44];
	mul.hi.s32 	%r52, %r51, 1717986919;
	shr.u32 	%r53, %r52, 31;
	shr.s32 	%r54, %r52, 2;
	add.s32 	%r55, %r54, %r53;
	setp.ne.s32 	%p7, %r55, %r111;
	@%p7 bra 	$L__BB11_13;
	ld.global.f64 	%fd13, [%rd43];
	ld.global.f64 	%fd14, [%rd5];
	add.f64 	%fd15, %fd13, %fd14;
	st.global.f64 	[%rd5], %fd15;
	ld.global.u32 	%r111, [%rd4];
$L__BB11_13:
	ld.global.u32 	%r56, [%rd44+4];
	mul.hi.s32 	%r57, %r56, 1717986919;
	shr.u32 	%r58, %r57, 31;
	shr.s32 	%r59, %r57, 2;
	add.s32 	%r60, %r59, %r58;
	setp.ne.s32 	%p8, %r60, %r111;
	@%p8 bra 	$L__BB11_15;
	ld.global.f64 	%fd16, [%rd43+8];
	ld.global.f64 	%fd17, [%rd5];
	add.f64 	%fd18, %fd16, %fd17;
	st.global.f64 	[%rd5], %fd18;
	ld.global.u32 	%r111, [%rd4];
$L__BB11_15:
	ld.global.u32 	%r61, [%rd44+8];
	mul.hi.s32 	%r62, %r61, 1717986919;
	shr.u32 	%r63, %r62, 31;
	shr.s32 	%r64, %r62, 2;
	add.s32 	%r65, %r64, %r63;
	setp.ne.s32 	%p9, %r65, %r111;
	@%p9 bra 	$L__BB11_17;
	ld.global.f64 	%fd19, [%rd43+16];
	ld.global.f64 	%fd20, [%rd5];
	add.f64 	%fd21, %fd19, %fd20;
	st.global.f64 	[%rd5], %fd21;
	ld.global.u32 	%r111, [%rd4];
$L__BB11_17:
	ld.global.u32 	%r66, [%rd44+12];
	mul.hi.s32 	%r67, %r66, 1717986919;
	shr.u32 	%r68, %r67, 31;
	shr.s32 	%r69, %r67, 2;
	add.s32 	%r70, %r69, %r68;
	setp.ne.s32 	%p10, %r70, %r111;
	@%p10 bra 	$L__BB11_19;
	ld.global.f64 	%fd22, [%rd43+24];
	ld.global.f64 	%fd23, [%rd5];
	add.f64 	%fd24, %fd22, %fd23;
	st.global.f64 	[%rd5], %fd24;
$L__BB11_19:
	add.s64 	%rd45, %rd45, -8;
	add.s64 	%rd44, %rd44, 32;
	add.s64 	%rd43, %rd43, 64;
	setp.ne.s64 	%p11, %rd45, 0;
	@%p11 bra 	$L__BB11_3;
$L__BB11_20:
	and.b32  	%r71, %r26, 7;
	setp.eq.s32 	%p12, %r71, 0;
	@%p12 bra 	$L__BB11_41;
	and.b64  	%rd33, %rd3, 7;
	add.s64 	%rd34, %rd33, -1;
	setp.lt.u64 	%p13, %rd34, 3;
	@%p13 bra 	$L__BB11_31;
	shl.b64 	%rd35, %rd47, 2;
	add.s64 	%rd16, %rd2, %rd35;
	ld.global.u32 	%r72, [%rd16];
	mul.hi.s32 	%r73, %r72, 1717986919;
	shr.u32 	%r74, %r73, 31;
	shr.s32 	%r75, %r73, 2;
	add.s32 	%r76, %r75, %r74;
	ld.global.u32 	%r118, [%rd4];
	setp.ne.s32 	%p14, %r76, %r118;
	shl.b64 	%rd36, %rd47, 3;
	add.s64 	%rd17, %rd1, %rd36;
	@%p14 bra 	$L__BB11_24;
	ld.global.f64 	%fd25, [%rd17];
	ld.global.f64 	%fd26, [%rd5];
	add.f64 	%fd27, %fd25, %fd26;
	st.global.f64 	[%rd5], %fd27;
	ld.global.u32 	%r118, [%rd4];
$L__BB11_24:
	ld.global.u32 	%r77, [%rd16+4];
	mul.hi.s32 	%r78, %r77, 1717986919;
	shr.u32 	%r79, %r78, 31;
	shr.s32 	%r80, %r78, 2;
	add.s32 	%r81, %r80, %r79;
	setp.ne.s32 	%p15, %r81, %r118;
	@%p15 bra 	$L__BB11_26;
	ld.global.f64 	%fd28, [%rd17+8];
	ld.global.f64 	%fd29, [%rd5];
	add.f64 	%fd30, %fd28, %fd29;
	st.global.f64 	[%rd5], %fd30;
	ld.global.u32 	%r118, [%rd4];
$L__BB11_26:
	ld.global.u32 	%r82, [%rd16+8];
	mul.hi.s32 	%r83, %r82, 1717986919;
	shr.u32 	%r84, %r83, 31;
	shr.s32 	%r85, %r83, 2;
	add.s32 	%r86, %r85, %r84;
	setp.ne.s32 	%p16, %r86, %r118;
	@%p16 bra 	$L__BB11_28;
	ld.global.f64 	%fd31, [%rd17+16];
	ld.global.f64 	%fd32, [%rd5];
	add.f64 	%fd33, %fd31, %fd32;
	st.global.f64 	[%rd5], %fd33;
	ld.global.u32 	%r118, [%rd4];
$L__BB11_28:
	ld.global.u32 	%r87, [%rd16+12];
	mul.hi.s32 	%r88, %r87, 1717986919;
	shr.u32 	%r89, %r88, 31;
	shr.s32 	%r90, %r88, 2;
	add.s32 	%r91, %r90, %r89;
	setp.ne.s32 	%p17, %r91, %r118;
	@%p17 bra 	$L__BB11_30;
	ld.global.f64 	%fd34, [%rd17+24];
	ld.global.f64 	%fd35, [%rd5];
	add.f64 	%fd36, %fd34, %fd35;
	st.global.f64 	[%rd5], %fd36;
$L__BB11_30:
	add.s64 	%rd47, %rd47, 4;
$L__BB11_31:
	and.b32  	%r92, %r26, 3;
	setp.eq.s32 	%p18, %r92, 0;
	@%p18 bra 	$L__BB11_41;
	setp.eq.s32 	%p19, %r92, 1;
	@%p19 bra 	$L__BB11_38;
	shl.b64 	%rd37, %rd47, 2;
	add.s64 	%rd20, %rd2, %rd37;
	ld.global.u32 	%r93, [%rd20];
	mul.hi.s32 	%r94, %r93, 1717986919;
	shr.u32 	%r95, %r94, 31;
	shr.s32 	%r96, %r94, 2;
	add.s32 	%r97, %r96, %r95;
	ld.global.u32 	%r120, [%rd4];
	setp.ne.s32 	%p20, %r97, %r120;
	shl.b64 	%rd38, %rd47, 3;
	add.s64 	%rd21, %rd1, %rd38;
	@%p20 bra 	$L__BB11_35;
	ld.global.f64 	%fd37, [%rd21];
	ld.global.f64 	%fd38, [%rd5];
	add.f64 	%fd39, %fd37, %fd38;
	st.global.f64 	[%rd5], %fd39;
	ld.global.u32 	%r120, [%rd4];
$L__BB11_35:
	ld.global.u32 	%r98, [%rd20+4];
	mul.hi.s32 	%r99, %r98, 1717986919;
	shr.u32 	%r100, %r99, 31;
	shr.s32 	%r101, %r99, 2;
	add.s32 	%r102, %r101, %r100;
	setp.ne.s32 	%p21, %r102, %r120;
	@%p21 bra 	$L__BB11_37;
	ld.global.f64 	%fd40, [%rd21+8];
	ld.global.f64 	%fd41, [%rd5];
	add.f64 	%fd42, %fd40, %fd41;
	st.global.f64 	[%rd5], %fd42;
$L__BB11_37:
	add.s64 	%rd47, %rd47, 2;
$L__BB11_38:
	and.b32  	%r103, %r26, 1;
	setp.eq.b32 	%p22, %r103, 1;
	not.pred 	%p23, %p22;
	@%p23 bra 	$L__BB11_41;
	shl.b64 	%rd39, %rd47, 2;
	add.s64 	%rd40, %rd2, %rd39;
	ld.global.u32 	%r104, [%rd40];
	mul.hi.s32 	%r105, %r104, 1717986919;
	shr.u32 	%r106, %r105, 31;
	shr.s32 	%r107, %r105, 2;
	add.s32 	%r108, %r107, %r106;
	ld.global.u32 	%r109, [%rd4];
	setp.ne.s32 	%p24, %r108, %r109;
	@%p24 bra 	$L__BB11_41;
	shl.b64 	%rd41, %rd47, 3;
	add.s64 	%rd42, %rd1, %rd41;
	ld.global.f64 	%fd43, [%rd42];
	ld.global.f64 	%fd44, [%rd5];
	add.f64 	%fd45, %fd43, %fd44;
	st.global.f64 	[%rd5], %fd45;
$L__BB11_41:
	ret;

}


// ===== COMPILED SASS (sm_100) =====

	.target	sm_100

	.elftype	@"ET_EXEC"


//--------------------- .note.nv.tkinfo           --------------------------
	.section	.note.nv.tkinfo,"",@"SHT_NOTE"
	.sectionflags	@"SHF_NOTE_NV_TKINFO"
	.tkinfo
        /*0018*/ 	.word	0x00000002
        /*0030*/ 	.string	""
        /*0030*/ 	.string	"ptxas"
        /*0030*/ 	.string	"Cuda compilation tools, release 13.0, V13.0.88"
        /*0030*/ 	.string	"Build cuda_13.0.r13.0/compiler.36424714_0"
        /*0030*/ 	.string	"-arch sm_100 -m 64 "



//--------------------- .note.nv.cuinfo           --------------------------
	.section	.note.nv.cuinfo,"",@"SHT_NOTE"
	.sectionflags	@"SHF_NOTE_NV_CUINFO"
        /*0018*/ 	.short	0x0002
        /*001a*/ 	.short	0x0064
        /*001c*/ 	.short	0x0082
	.zero		2


//--------------------- .nv.info                  --------------------------
	.section	.nv.info,"",@"SHT_CUDA_INFO"
	.align	4


	//----- nvinfo : EIATTR_REGCOUNT
	.align		4
        /*0000*/ 	.byte	0x04, 0x2f
        /*0002*/ 	.short	(.L_6 - .L_5)
	.align		4
.L_5:
        /*0004*/ 	.word	index@(_Z10printArrayPii)
        /*0008*/ 	.word	0x00000018


	//----- nvinfo : EIATTR_FRAME_SIZE
	.align		4
.L_6:
        /*000c*/ 	.byte	0x04, 0x11
        /*000e*/ 	.short	(.L_8 - .L_7)
	.align		4
.L_7:
        /*0010*/ 	.word	index@(_Z10printArrayPii)
        /*0014*/ 	.word	0x00000008


	//----- nvinfo : EIATTR_REGCOUNT
	.align		4
.L_8:
        /*0018*/ 	.byte	0x04, 0x2f
        /*001a*/ 	.short	(.L_10 - .L_9)
	.align		4
.L_9:
        /*001c*/ 	.word	index@(_Z10printArrayPdi)
        /*0020*/ 	.word	0x00000018


	//----- nvinfo : EIATTR_FRAME_SIZE
	.align		4
.L_10:
        /*0024*/ 	.byte	0x04, 0x11
        /*0026*/ 	.short	(.L_12 - .L_11)
	.align		4
.L_11:
        /*0028*/ 	.word	index@(_Z10printArrayPdi)
        /*002c*/ 	.word	0x00000008


	//----- nvinfo : EIATTR_REGCOUNT
	.align		4
.L_12:
        /*0030*/ 	.byte	0x04, 0x2f
        /*0032*/ 	.short	(.L_14 - .L_13)
	.align		4
.L_13:
        /*0034*/ 	.word	index@(_Z20Count_number_of_termPiS_)
        /*0038*/ 	.word	0x0000000a


	//----- nvinfo : EIATTR_FRAME_SIZE
	.align		4
.L_14:
        /*003c*/ 	.byte	0x04, 0x11
        /*003e*/ 	.short	(.L_16 - .L_15)
	.align		4
.L_15:
        /*0040*/ 	.word	index@(_Z20Count_number_of_termPiS_)
        /*0044*/ 	.word	0x00000000


	//----- nvinfo : EIATTR_REGCOUNT
	.align		4
.L_16:
        /*0048*/ 	.byte	0x04, 0x2f
        /*004a*/ 	.short	(.L_18 - .L_17)
	.align		4
.L_17:
        /*004c*/ 	.word	index@(_Z23Kogge_Stone_scan_kernelPiS_iiS_)
        /*0050*/ 	.word	0x0000000a


	//----- nvinfo : EIATTR_FRAME_SIZE
	.align		4
.L_18:
        /*0054*/ 	.byte	0x04, 0x11
        /*0056*/ 	.short	(.L_20 - .L_19)
	.align		4
.L_19:
        /*0058*/ 	.word	index@(_Z23Kogge_Stone_scan_kernelPiS_iiS_)
        /*005c*/ 	.word	0x00000000


	//----- nvinfo : EIATTR_REGCOUNT
	.align		4
.L_20:
        /*0060*/ 	.byte	0x04, 0x2f
        /*0062*/ 	.short	(.L_22 - .L_21)
	.align		4
.L_21:
        /*0064*/ 	.word	index@(_Z21Create_InvertedIndexAPiS_S_S_S_)
        /*0068*/ 	.word	0x0000000e


	//----- nvinfo : EIATTR_FRAME_SIZE
	.align		4
.L_22:
        /*006c*/ 	.byte	0x04, 0x11
        /*006e*/ 	.short	(.L_24 - .L_23)
	.align		4
.L_23:
        /*0070*/ 	.word	index@(_Z21Create_InvertedIndexAPiS_S_S_S_)
        /*0074*/ 	.word	0x00000000


	//----- nvinfo : EIATTR_REGCOUNT
	.align		4
.L_24:
        /*0078*/ 	.byte	0x04, 0x2f
        /*007a*/ 	.short	(.L_26 - .L_25)
	.align		4
.L_25:
        /*007c*/ 	.word	index@(_Z21Create_InvertedIndexBPiS_PdS_S_S_S0_)
        /*0080*/ 	.word	0x00000012


	//----- nvinfo : EIATTR_FRAME_SIZE
	.align		4
.L_26:
        /*0084*/ 	.byte	0x04, 0x11
        /*0086*/ 	.short	(.L_28 - .L_27)
	.align		4
.L_27:
        /*0088*/ 	.word	index@(_Z21Create_InvertedIndexBPiS_PdS_S_S_S0_)
        /*008c*/ 	.word	0x00000000


	//----- nvinfo : EIATTR_REGCOUNT
	.align		4
.L_28:
        /*0090*/ 	.byte	0x04, 0x2f
        /*0092*/ 	.short	(.L_30 - .L_29)
	.align		4
.L_29:
        /*0094*/ 	.word	index@(_Z5knnTDPiPdS_S0_S0_S_)
        /*0098*/ 	.word	0x00000014


	//----- nvinfo : EIATTR_FRAME_SIZE
	.align		4
.L_30:
        /*009c*/ 	.byte	0x04, 0x11
        /*009e*/ 	.short	(.L_32 - .L_31)
	.align		4
.L_31:
        /*00a0*/ 	.word	index@(_Z5knnTDPiPdS_S0_S0_S_)
        /*00a4*/ 	.word	0x00000000


	//----- nvinfo : EIATTR_REGCOUNT
	.align		4
.L_32:
        /*00a8*/ 	.byte	0x04, 0x2f
        /*00aa*/ 	.short	(.L_34 - .L_33)
	.align		4
.L_33:
        /*00ac*/ 	.word	index@(_Z3knnPiPdS0_S0_d)
        /*00b0*/ 	.word	0x0000001a


	//----- nvinfo : EIATTR_FRAME_SIZE
	.align		4
.L_34:
        /*00b4*/ 	.byte	0x04, 0x11
        /*00b6*/ 	.short	(.L_36 - .L_35)
	.align		4
.L_35:
        /*00b8*/ 	.word	index@($__internal_1_$__cuda_sm20_div_rn_f64_full)
        /*00bc*/ 	.word	0x00000000


	//----- nvinfo : EIATTR_FRAME_SIZE
	.align		4
.L_36:
        /*00c0*/ 	.byte	0x04, 0x11
        /*00c2*/ 	.short	(.L_38 - .L_37)
	.align		4
.L_37:
        /*00c4*/ 	.word	index@(_Z3knnPiPdS0_S0_d)
        /*00c8*/ 	.word	0x00000000


	//----- nvinfo : EIATTR_REGCOUNT
	.align		4
.L_38:
        /*00cc*/ 	.byte	0x04, 0x2f
        /*00ce*/ 	.short	(.L_40 - .L_39)
	.align		4
.L_39:
        /*00d0*/ 	.word	index@(_Z9printlistPiS_S_)
        /*00d4*/ 	.word	0x00000018


	//----- nvinfo : EIATTR_FRAME_SIZE
	.align		4
.L_40:
        /*00d8*/ 	.byte	0x04, 0x11
        /*00da*/ 	.short	(.L_42 - .L_41)
	.align		4
.L_41:
        /*00dc*/ 	.word	index@(_Z9printlistPiS_S_)
        /*00e0*/ 	.word	0x00000008


	//----- nvinfo : EIATTR_REGCOUNT
	.align		4
.L_42:
        /*00e4*/ 	.byte	0x04, 0x2f
        /*00e6*/ 	.short	(.L_44 - .L_43)
	.align		4
.L_43:
        /*00e8*/ 	.word	index@(_Z10getDocNormPiS_PdS0_i)
        /*00ec*/ 	.word	0x00000020


	//----- nvinfo : EIATTR_FRAME_SIZE
	.align		4
.L_44:
        /*00f0*/ 	.byte	0x04, 0x11
        /*00f2*/ 	.short	(.L_46 - .L_45)
	.align		4
.L_45:
        /*00f4*/ 	.word	index@($__internal_0_$__cuda_sm20_dsqrt_rn_f64_mediumpath_v1)
        /*00f8*/ 	.word	0x00000000


	//----- nvinfo : EIATTR_FRAME_SIZE
	.align		4
.L_46:
        /*00fc*/ 	.byte	0x04, 0x11
        /*00fe*/ 	.short	(.L_48 - .L_47)
	.align		4
.L_47:
        /*0100*/ 	.word	index@(_Z10getDocNormPiS_PdS0_i)
        /*0104*/ 	.word	0x00000000


	//----- nvinfo : EIATTR_REGCOUNT
	.align		4
.L_48:
        /*0108*/ 	.byte	0x04, 0x2f
        /*010a*/ 	.short	(.L_50 - .L_49)
	.align		4
.L_49:
        /*010c*/ 	.word	index@(_Z11oddEvenSortPdPii)
        /*0110*/ 	.word	0x00000014


	//----- nvinfo : EIATTR_FRAME_SIZE
	.align		4
.L_50:
        /*0114*/ 	.byte	0x04, 0x11
        /*0116*/ 	.short	(.L_52 - .L_51)
	.align		4
.L_51:
        /*0118*/ 	.word	index@(_Z11oddEvenSortPdPii)
        /*011c*/ 	.word	0x00000000


	//----- nvinfo : EIATTR_REGCOUNT
	.align		4
.L_52:
        /*0120*/ 	.byte	0x04, 0x2f
        /*0122*/ 	.short	(.L_54 - .L_53)
	.align		4
.L_53:
        /*0124*/ 	.word	index@(_Z8classifyPiPdiS0_S_)
        /*0128*/ 	.word	0x00000014


	//----- nvinfo : EIATTR_FRAME_SIZE
	.align		4
.L_54:
        /*012c*/ 	.byte	0x04, 0x11
        /*012e*/ 	.short	(.L_56 - .L_55)
	.align		4
.L_55:
        /*0130*/ 	.word	index@(_Z8classifyPiPdiS0_S_)
        /*0134*/ 	.word	0x00000000


	//----- nvinfo : EIATTR_MIN_STACK_SIZE
	.align		4
.L_56:
        /*0138*/ 	.byte	0x04, 0x12
        /*013a*/ 	.short	(.L_58 - .L_57)
	.align		4
.L_57:
        /*013c*/ 	.word	index@(_Z8classifyPiPdiS0_S_)
        /*0140*/ 	.word	0x00000000


	//----- nvinfo : EIATTR_MIN_STACK_SIZE
	.align		4
.L_58:
        /*0144*/ 	.byte	0x04, 0x12
        /*0146*/ 	.short	(.L_60 - .L_59)
	.align		4
.L_59:
        /*0148*/ 	.word	index@(_Z11oddEvenSortPdPii)
        /*014c*/ 	.word	0x00000000


	//----- nvinfo : EIATTR_MIN_STACK_SIZE
	.align		4
.L_60:
        /*0150*/ 	.byte	0x04, 0x12
        /*0152*/ 	.short	(.L_62 - .L_61)
	.align		4
.L_61:
        /*0154*/ 	.word	index@(_Z10getDocNormPiS_PdS0_i)
        /*0158*/ 	.word	0x00000000


	//----- nvinfo : EIATTR_MIN_STACK_SIZE
	.align		4
.L_62:
        /*015c*/ 	.byte	0x04, 0x12
        /*015e*/ 	.short	(.L_64 - .L_63)
	.align		4
.L_63:
        /*0160*/ 	.word	index@(_Z9printlistPiS_S_)
        /*0164*/ 	.word	0x00000008


	//----- nvinfo : EIATTR_MIN_STACK_SIZE
	.align		4
.L_64:
        /*0168*/ 	.byte	0x04, 0x12
        /*016a*/ 	.short	(.L_66 - .L_65)
	.align		4
.L_65:
        /*016c*/ 	.word	index@(_Z3knnPiPdS0_S0_d)
        /*0170*/ 	.word	0x00000000


	//----- nvinfo : EIATTR_MIN_STACK_SIZE
	.align		4
.L_66:
        /*0174*/ 	.byte	0x04, 0x12
        /*0176*/ 	.short	(.L_68 - .L_67)
	.align		4
.L_67:
        /*0178*/ 	.word	index@(_Z5knnTDPiPdS_S0_S0_S_)
        /*017c*/ 	.word	0x00000000


	//----- nvinfo : EIATTR_MIN_STACK_SIZE
	.align		4
.L_68:
        /*0180*/ 	.byte	0x04, 0x12
        /*0182*/ 	.short	(.L_70 - .L_69)
	.align		4
.L_69:
        /*0184*/ 	.word	index@(_Z21Create_InvertedIndexBPiS_PdS_S_S_S0_)
        /*0188*/ 	.word	0x00000000


	//----- nvinfo : EIATTR_MIN_STACK_SIZE
	.align		4
.L_70:
        /*018c*/ 	.byte	0x04, 0x12
        /*018e*/ 	.short	(.L_72 - .L_71)
	.align		4
.L_71:
        /*0190*/ 	.word	index@(_Z21Create_InvertedIndexAPiS_S_S_S_)
        /*0194*/ 	.word	0x00000000


	//----- nvinfo : EIATTR_MIN_STACK_SIZE
	.align		4
.L_72:
        /*0198*/ 	.byte	0x04, 0x12
        /*019a*/ 	.short	(.L_74 - .L_73)
	.align		4
.L_73:
        /*019c*/ 	.word	index@(_Z23Kogge_Stone_scan_kernelPiS_iiS_)
        /*01a0*/ 	.word	0x00000000


	//----- nvinfo : EIATTR_MIN_STACK_SIZE
	.align		4
.L_74:
        /*01a4*/ 	.byte	0x04, 0x12
        /*01a6*/ 	.short	(.L_76 - .L_75)
	.align		4
.L_75:
        /*01a8*/ 	.word	index@(_Z20Count_number_of_termPiS_)
        /*01ac*/ 	.word	0x00000000


	//----- nvinfo : EIATTR_MIN_STACK_SIZE
	.align		4
.L_76:
        /*01b0*/ 	.byte	0x04, 0x12
        /*01b2*/ 	.short	(.L_78 - .L_77)
	.align		4
.L_77:
        /*01b4*/ 	.word	index@(_Z10printArrayPdi)
        /*01b8*/ 	.word	0x00000008


	//----- nvinfo : EIATTR_MIN_STACK_SIZE
	.align		4
.L_78:
        /*01bc*/ 	.byte	0x04, 0x12
        /*01be*/ 	.short	(.L_80 - .L_79)
	.align		4
.L_79:
        /*01c0*/ 	.word	index@(_Z10printArrayPii)
        /*01c4*/ 	.word	0x00000008
.L_80:


//--------------------- .nv.compat                --------------------------
	.section	.nv.compat,"",@"SHT_CUDA_COMPAT_INFO"
	.align	4
        /*0000*/ 	.byte	0x02, 0x09, 0x00, 0x00, 0x02, 0x02, 0x01, 0x00, 0x02, 0x05, 0x05, 0x00, 0x03, 0x07, 0x01, 0x01
        /*0010*/ 	.byte	0x02, 0x03, 0x00, 0x00, 0x02, 0x06, 0x01, 0x00, 0x04, 0x0b, 0x08, 0x00, 0x01, 0x00, 0x00, 0x00
        /*0020*/ 	.byte	0x00, 0x00, 0x00, 0x00


//--------------------- .nv.info._Z8classifyPiPdiS0_S_ --------------------------
	.section	.nv.info._Z8classifyPiPdiS0_S_,"",@"SHT_CUDA_INFO"
	.sectionflags	@""
	.align	4


	//----- nvinfo : EIATTR_CUDA_API_VERSION
	.align		4
        /*0000*/ 	.byte	0x04, 0x37
        /*0002*/ 	.short	(.L_82 - .L_81)
.L_81:
        /*0004*/ 	.word	0x00000082


	//----- nvinfo : EIATTR_KPARAM_INFO
	.align		4
.L_82:
        /*0008*/ 	.byte	0x04, 0x17
        /*000a*/ 	.short	(.L_84 - .L_83)
.L_83:
        /*000c*/ 	.word	0x00000000
        /*0010*/ 	.short	0x0004
        /*0012*/ 	.short	0x0020
        /*0014*/ 	.byte	0x00, 0xf5, 0x21, 0x00


	//----- nvinfo : EIATTR_KPARAM_INFO
	.align		4
.L_84:
        /*0018*/ 	.byte	0x04, 0x17
        /*001a*/ 	.short	(.L_86 - .L_85)
.L_85:
        /*001c*/ 	.word	0x00000000
        /*0020*/ 	.short	0x0003
        /*0022*/ 	.short	0x0018
        /*0024*/ 	.byte	0x00, 0xf5, 0x21, 0x00


	//----- nvinfo : EIATTR_KPARAM_INFO
	.align		4
.L_86:
        /*0028*/ 	.byte	0x04, 0x17
        /*002a*/ 	.short	(.L_88 - .L_87)
.L_87:
        /*002c*/ 	.word	0x00000000
        /*0030*/ 	.short	0x0002
        /*0032*/ 	.short	0x0010
        /*0034*/ 	.byte	0x00, 0xf0, 0x11, 0x00


	//----- nvinfo : EIATTR_KPARAM_INFO
	.align		4
.L_88:
        /*0038*/ 	.byte	0x04, 0x17
        /*003a*/ 	.short	(.L_90 - .L_89)
.L_89:
        /*003c*/ 	.word	0x00000000
        /*0040*/ 	.short	0x0001
        /*0042*/ 	.short	0x0008
        /*0044*/ 	.byte	0x00, 0xf5, 0x21, 0x00


	//----- nvinfo : EIATTR_KPARAM_INFO
	.align		4
.L_90:
        /*0048*/ 	.byte	0x04, 0x17
        /*004a*/ 	.short	(.L_92 - .L_91)
.L_91:
        /*004c*/ 	.word	0x00000000
        /*0050*/ 	.short	0x0000
        /*0052*/ 	.short	0x0000
        /*0054*/ 	.byte	0x00, 0xf5, 0x21, 0x00


	//----- nvinfo : EIATTR_SPARSE_MMA_MASK
	.align		4
.L_92:
        /*0058*/ 	.byte	0x03, 0x50
        /*005a*/ 	.short	0x0000


	//----- nvinfo : EIATTR_MAXREG_COUNT
	.align		4
        /*005c*/ 	.byte	0x03, 0x1b
        /*005e*/ 	.short	0x00ff


	//----- nvinfo : EIATTR_MERCURY_ISA_VERSION
	.align		4
        /*0060*/ 	.byte	0x03, 0x5f
        /*0062*/ 	.short	0x0101


	//----- nvinfo : EIATTR_VRC_CTA_INIT_COUNT
	.align		4
        /*0064*/ 	.byte	0x02, 0x4a
	.zero		1
	.zero		1


	//----- nvinfo : EIATTR_EXIT_INSTR_OFFSETS
	.align		4
        /*0068*/ 	.byte	0x04, 0x1c
        /*006a*/ 	.short	(.L_94 - .L_93)


	//   ....[0]....
.L_93:
        /*006c*/ 	.word	0x00000030


	//   ....[1]....
        /*0070*/ 	.word	0x000007b0


	//   ....[2]....
        /*0074*/ 	.word	0x00000b90


	//   ....[3]....
        /*0078*/ 	.word	0x00000e00


	//   ....[4]....
        /*007c*/ 	.word	0x00000ec0


	//   ....[5]....
        /*0080*/ 	.word	0x00000f60


	//----- nvinfo : EIATTR_CRS_STACK_SIZE
	.align		4
.L_94:
        /*0084*/ 	.byte	0x04, 0x1e
        /*0086*/ 	.short	(.L_96 - .L_95)
.L_95:
        /*0088*/ 	.word	0x00000000


	//----- nvinfo : EIATTR_CBANK_PARAM_SIZE
	.align		4
.L_96:
        /*008c*/ 	.byte	0x03, 0x19
        /*008e*/ 	.short	0x0028


	//----- nvinfo : EIATTR_PARAM_CBANK
	.align		4
        /*0090*/ 	.byte	0x04, 0x0a
        /*0092*/ 	.short	(.L_98 - .L_97)
	.align		4
.L_97:
        /*0094*/ 	.word	index@(.nv.constant0._Z8classifyPiPdiS0_S_)
        /*0098*/ 	.short	0x0380
        /*009a*/ 	.short	0x0028


	//----- nvinfo : EIATTR_SW_WAR
	.align		4
.L_98:
        /*009c*/ 	.byte	0x04, 0x36
        /*009e*/ 	.short	(.L_100 - .L_99)
.L_99:
        /*00a0*/ 	.word	0x00000008
.L_100:


//--------------------- .nv.info._Z11oddEvenSortPdPii --------------------------
	.section	.nv.info._Z11oddEvenSortPdPii,"",@"SHT_CUDA_INFO"
	.sectionflags	@""
	.align	4


	//----- nvinfo : EIATTR_CUDA_API_VERSION
	.align		4
        /*0000*/ 	.byte	0x04, 0x37
        /*0002*/ 	.short	(.L_102 - .L_101)
.L_101:
        /*0004*/ 	.word	0x00000082


	//----- nvinfo : EIATTR_KPARAM_INFO
	.align		4
.L_102:
        /*0008*/ 	.byte	0x04, 0x17
        /*000a*/ 	.short	(.L_104 - .L_103)
.L_103:
        /*000c*/ 	.word	0x00000000
        /*0010*/ 	.short	0x0002
        /*0012*/ 	.short	0x0010
        /*0014*/ 	.byte	0x00, 0xf0, 0x11, 0x00


	//----- nvinfo : EIATTR_KPARAM_INFO
	.align		4
.L_104:
        /*0018*/ 	.byte	0x04, 0x17
        /*001a*/ 	.short	(.L_106 - .L_105)
.L_105:
        /*001c*/ 	.word	0x00000000
        /*0020*/ 	.short	0x0001
        /*0022*/ 	.short	0x0008
        /*0024*/ 	.byte	0x00, 0xf5, 0x21, 0x00


	//----- nvinfo : EIATTR_KPARAM_INFO
	.align		4
.L_106:
        /*0028*/ 	.byte	0x04, 0x17
        /*002a*/ 	.short	(.L_108 - .L_107)
.L_107:
        /*002c*/ 	.word	0x00000000
        /*0030*/ 	.short	0x0000
        /*0032*/ 	.short	0x0000
        /*0034*/ 	.byte	0x00, 0xf5, 0x21, 0x00


	//----- nvinfo : EIATTR_SPARSE_MMA_MASK
	.align		4
.L_108:
        /*0038*/ 	.byte	0x03, 0x50
        /*003a*/ 	.short	0x0000


	//----- nvinfo : EIATTR_MAXREG_COUNT
	.align		4
        /*003c*/ 	.byte	0x03, 0x1b
        /*003e*/ 	.short	0x00ff


	//----- nvinfo : EIATTR_NUM_BARRIERS
	.align		4
        /*0040*/ 	.byte	0x02, 0x4c
        /*0042*/ 	.byte	0x01
	.zero		1


	//----- nvinfo : EIATTR_MERCURY_ISA_VERSION
	.align		4
        /*0044*/ 	.byte	0x03, 0x5f
        /*0046*/ 	.short	0x0101


	//----- nvinfo : EIATTR_VRC_CTA_INIT_COUNT
	.align		4
        /*0048*/ 	.byte	0x02, 0x4a
	.zero		1
	.zero		1


	//----- nvinfo : EIATTR_EXIT_INSTR_OFFSETS
	.align		4
        /*004c*/ 	.byte	0x04, 0x1c
        /*004e*/ 	.short	(.L_110 - .L_109)


	//   ....[0]....
.L_109:
        /*0050*/ 	.word	0x000002b0


	//----- nvinfo : EIATTR_CRS_STACK_SIZE
	.align		4
.L_110:
        /*0054*/ 	.byte	0x04, 0x1e
        /*0056*/ 	.short	(.L_112 - .L_111)
.L_111:
        /*0058*/ 	.word	0x00000000


	//----- nvinfo : EIATTR_CBANK_PARAM_SIZE
	.align		4
.L_112:
        /*005c*/ 	.byte	0x03, 0x19
        /*005e*/ 	.short	0x0014


	//----- nvinfo : EIATTR_PARAM_CBANK
	.align		4
        /*0060*/ 	.byte	0x04, 0x0a
        /*0062*/ 	.short	(.L_114 - .L_113)
	.align		4
.L_113:
        /*0064*/ 	.word	index@(.nv.constant0._Z11oddEvenSortPdPii)
        /*0068*/ 	.short	0x0380
        /*006a*/ 	.short	0x0014


	//----- nvinfo : EIATTR_SW_WAR
	.align		4
.L_114:
        /*006c*/ 	.byte	0x04, 0x36
        /*006e*/ 	.short	(.L_116 - .L_115)
.L_115:
        /*0070*/ 	.word	0x00000008
.L_116:


//--------------------- .nv.info._Z10getDocNormPiS_PdS0_i --------------------------
	.section	.nv.info._Z10getDocNormPiS_PdS0_i,"",@"SHT_CUDA_INFO"
	.sectionflags	@""
	.align	4


	//----- nvinfo : EIATTR_CUDA_API_VERSION
	.align		4
        /*0000*/ 	.byte	0x04, 0x37
        /*0002*/ 	.short	(.L_118 - .L_117)
.L_117:
        /*0004*/ 	.word	0x00000082


	//----- nvinfo : EIATTR_KPARAM_INFO
	.align		4
.L_118:
        /*0008*/ 	.byte	0x04, 0x17
        /*000a*/ 	.short	(.L_120 - .L_119)
.L_119:
        /*000c*/ 	.word	0x00000000
        /*0010*/ 	.short	0x0004
        /*0012*/ 	.short	0x0020
        /*0014*/ 	.byte	0x00, 0xf0, 0x11, 0x00


	//----- nvinfo : EIATTR_KPARAM_INFO
	.align		4
.L_120:
        /*0018*/ 	.byte	0x04, 0x17
        /*001a*/ 	.short	(.L_122 - .L_121)
.L_121:
        /*001c*/ 	.word	0x00000000
        /*0020*/ 	.short	0x0003
        /*0022*/ 	.short	0x0018
        /*0024*/ 	.byte	0x00, 0xf5, 0x21, 0x00


	//----- nvinfo : EIATTR_KPARAM_INFO
	.align		4
.L_122:
        /*0028*/ 	.byte	0x04, 0x17
        /*002a*/ 	.short	(.L_124 - .L_123)
.L_123:
        /*002c*/ 	.word	0x00000000
        /*0030*/ 	.short	0x0002
        /*0032*/ 	.short	0x0010
        /*0034*/ 	.byte	0x00, 0xf5, 0x21, 0x00


	//----- nvinfo : EIATTR_KPARAM_INFO
	.align		4
.L_124:
        /*0038*/ 	.byte	0x04, 0x17
        /*003a*/ 	.short	(.L_126 - .L_125)
.L_125:
        /*003c*/ 	.word	0x00000000
        /*0040*/ 	.short	0x0001
        /*0042*/ 	.short	0x0008
        /*0044*/ 	.byte	0x00, 0xf5, 0x21, 0x00


	//----- nvinfo : EIATTR_KPARAM_INFO
	.align		4
.L_126:
        /*0048*/ 	.byte	0x04, 0x17
        /*004a*/ 	.short	(.L_128 - .L_127)
.L_127:
        /*004c*/ 	.word	0x00000000
        /*0050*/ 	.short	0x0000
        /*0052*/ 	.short	0x0000
        /*0054*/ 	.byte	0x00, 0xf5, 0x21, 0x00


	//----- nvinfo : EIATTR_SPARSE_MMA_MASK
	.align		4
.L_128:
        /*0058*/ 	.byte	0x03, 0x50
        /*005a*/ 	.short	0x0000


	//----- nvinfo : EIATTR_MAXREG_COUNT
	.align		4
        /*005c*/ 	.byte	0x03, 0x1b
        /*005e*/ 	.short	0x00ff


	//----- nvinfo : EIATTR_NUM_BARRIERS
	.align		4
        /*0060*/ 	.byte	0x02, 0x4c
        /*0062*/ 	.byte	0x01
	.zero		1


	//----- nvinfo : EIATTR_MERCURY_ISA_VERSION
	.align		4
        /*0064*/ 	.byte	0x03, 0x5f
        /*0066*/ 	.short	0x0101


	//----- nvinfo : EIATTR_VRC_CTA_INIT_COUNT
	.align		4
        /*0068*/ 	.byte	0x02, 0x4a
	.zero		1
	.zero		1


	//----- nvinfo : EIATTR_EXIT_INSTR_OFFSETS
	.align		4
        /*006c*/ 	.byte	0x04, 0x1c
        /*006e*/ 	.short	(.L_130 - .L_129)


	//   ....[0]....
.L_129:
        /*0070*/ 	.word	0x00000f60


	//----- nvinfo : EIATTR_CRS_STACK_SIZE
	.align		4
.L_130:
        /*0074*/ 	.byte	0x04, 0x1e
        /*0076*/ 	.short	(.L_132 - .L_131)
.L_131:
        /*0078*/ 	.word	0x00000000


	//----- nvinfo : EIATTR_CBANK_PARAM_SIZE
	.align		4
.L_132:
        /*007c*/ 	.byte	0x03, 0x19
        /*007e*/ 	.short	0x0024


	//----- nvinfo : EIATTR_PARAM_CBANK
	.align		4
        /*0080*/ 	.byte	0x04, 0x0a
        /*0082*/ 	.short	(.L_134 - .L_133)
	.align		4
.L_133:
        /*0084*/ 	.word	index@(.nv.constant0._Z10getDocNormPiS_PdS0_i)
        /*0088*/ 	.short	0x0380
        /*008a*/ 	.short	0x0024


	//----- nvinfo : EIATTR_SW_WAR
	.align		4
.L_134:
        /*008c*/ 	.byte	0x04, 0x36
        /*008e*/ 	.short	(.L_136 - .L_135)
.L_135:
        /*0090*/ 	.word	0x00000008
.L_136:


//--------------------- .nv.info._Z9printlistPiS_S_ --------------------------
	.section	.nv.info._Z9printlistPiS_S_,"",@"SHT_CUDA_INFO"
	.sectionflags	@""
	.align	4


	//----- nvinfo : EIATTR_CUDA_API_VERSION
	.align		4
        /*0000*/ 	.byte	0x04, 0x37
        /*0002*/ 	.short	(.L_138 - .L_137)
.L_137:
        /*0004*/ 	.word	0x00000082


	//----- nvinfo : EIATTR_KPARAM_INFO
	.align		4
.L_138:
        /*0008*/ 	.byte	0x04, 0x17
        /*000a*/ 	.short	(.L_140 - .L_139)
.L_139:
        /*000c*/ 	.word	0x00000000
        /*0010*/ 	.short	0x0002
        /*0012*/ 	.short	0x0010
        /*0014*/ 	.byte	0x00, 0xf5, 0x21, 0x00


	//----- nvinfo : EIATTR_KPARAM_INFO
	.align		4
.L_140:
        /*0018*/ 	.byte	0x04, 0x17
        /*001a*/ 	.short	(.L_142 - .L_141)
.L_141:
        /*001c*/ 	.word	0x00000000
        /*0020*/ 	.short	0x0001
        /*0022*/ 	.short	0x0008
        /*0024*/ 	.byte	0x00, 0xf5, 0x21, 0x00


	//----- nvinfo : EIATTR_KPARAM_INFO
	.align		4
.L_142:
        /*0028*/ 	.byte	0x04, 0x17
        /*002a*/ 	.short	(.L_144 - .L_143)
.L_143:
        /*002c*/ 	.word	0x00000000
        /*0030*/ 	.short	0x0000
        /*0032*/ 	.short	0x0000
        /*0034*/ 	.byte	0x00, 0xf5, 0x21, 0x00


	//----- nvinfo : EIATTR_SPARSE_MMA_MASK
	.align		4
.L_144:
        /*0038*/ 	.byte	0x03, 0x50
        /*003a*/ 	.short	0x0000


	//----- nvinfo : EIATTR_MAXREG_COUNT
	.align		4
        /*003c*/ 	.byte	0x03, 0x1b
        /*003e*/ 	.short	0x00ff


	//----- nvinfo : EIATTR_EXTERNS
	.align		4
        /*0040*/ 	.byte	0x04, 0x0f
        /*0042*/ 	.short	(.L_146 - .L_145)


	//   ....[0]....
	.align		4
.L_145:
        /*0044*/ 	.word	index@(vprintf)


	//----- nvinfo : EIATTR_MERCURY_ISA_VERSION
	.align		4
.L_146:
        /*0048*/ 	.byte	0x03, 0x5f
        /*004a*/ 	.short	0x0101


	//----- nvinfo : EIATTR_VRC_CTA_INIT_COUNT
	.align		4
        /*004c*/ 	.byte	0x02, 0x4a
	.zero		1
	.zero		1


	//----- nvinfo : EIATTR_SYSCALL_OFFSETS
	.align		4
        /*0050*/ 	.byte	0x04, 0x46
        /*0052*/ 	.short	(.L_148 - .L_147)


	//   ....[0]....
.L_147:
        /*0054*/ 	.word	0x000001a0


	//   ....[1]....
        /*0058*/ 	.word	0x000002f0


	//   ....[2]....
        /*005c*/ 	.word	0x000003f0


	//----- nvinfo : EIATTR_EXIT_INSTR_OFFSETS
	.align		4
.L_148:
        /*0060*/ 	.byte	0x04, 0x1c
        /*0062*/ 	.short	(.L_150 - .L_149)


	//   ....[0]....
.L_149:
        /*0064*/ 	.word	0x00000400


	//----- nvinfo : EIATTR_CRS_STACK_SIZE
	.align		4
.L_150:
        /*0068*/ 	.byte	0x04, 0x1e
        /*006a*/ 	.short	(.L_152 - .L_151)
.L_151:
        /*006c*/ 	.word	0x00000000


	//----- nvinfo : EIATTR_CBANK_PARAM_SIZE
	.align		4
.L_152:
        /*0070*/ 	.byte	0x03, 0x19
        /*0072*/ 	.short	0x0018


	//----- nvinfo : EIATTR_PARAM_CBANK
	.align		4
        /*0074*/ 	.byte	0x04, 0x0a
        /*0076*/ 	.short	(.L_154 - .L_153)
	.align		4
.L_153:
        /*0078*/ 	.word	index@(.nv.constant0._Z9printlistPiS_S_)
        /*007c*/ 	.short	0x0380
        /*007e*/ 	.short	0x0018


	//----- nvinfo : EIATTR_SW_WAR
	.align		4
.L_154:
        /*0080*/ 	.byte	0x04, 0x36
        /*0082*/ 	.short	(.L_156 - .L_155)
.L_155:
        /*0084*/ 	.word	0x00000008
.L_156:


//--------------------- .nv.info._Z3knnPiPdS0_S0_d --------------------------
	.section	.nv.info._Z3knnPiPdS0_S0_d,"",@"SHT_CUDA_INFO"
	.sectionflags	@""
	.align	4


	//----- nvinfo : EIATTR_CUDA_API_VERSION
	.align		4
        /*0000*/ 	.byte	0x04, 0x37
        /*0002*/ 	.short	(.L_158 - .L_157)
.L_157:
        /*0004*/ 	.word	0x00000082


	//----- nvinfo : EIATTR_KPARAM_INFO
	.align		4
.L_158:
        /*0008*/ 	.byte	0x04, 0x17
        /*000a*/ 	.short	(.L_160 - .L_159)
.L_159:
        /*000c*/ 	.word	0x00000000
        /*0010*/ 	.short	0x0004
        /*0012*/ 	.short	0x0020
        /*0014*/ 	.byte	0x00, 0xf0, 0x21, 0x00


	//----- nvinfo : EIATTR_KPARAM_INFO
	.align		4
.L_160:
        /*0018*/ 	.byte	0x04, 0x17
        /*001a*/ 	.short	(.L_162 - .L_161)
.L_161:
        /*001c*/ 	.word	0x00000000
        /*0020*/ 	.short	0x0003
        /*0022*/ 	.short	0x0018
        /*0024*/ 	.byte	0x00, 0xf5, 0x21, 0x00


	//----- nvinfo : EIATTR_KPARAM_INFO
	.align		4
.L_162:
        /*0028*/ 	.byte	0x04, 0x17
        /*002a*/ 	.short	(.L_164 - .L_163)
.L_163:
        /*002c*/ 	.word	0x00000000
        /*0030*/ 	.short	0x0002
        /*0032*/ 	.short	0x0010
        /*0034*/ 	.byte	0x00, 0xf5, 0x21, 0x00


	//----- nvinfo : EIATTR_KPARAM_INFO
	.align		4
.L_164:
        /*0038*/ 	.byte	0x04, 0x17
        /*003a*/ 	.short	(.L_166 - .L_165)
.L_165:
        /*003c*/ 	.word	0x00000000
        /*0040*/ 	.short	0x0001
        /*0042*/ 	.short	0x0008
        /*0044*/ 	.byte	0x00, 0xf5, 0x21, 0x00


	//----- nvinfo : EIATTR_KPARAM_INFO
	.align		4
.L_166:
        /*0048*/ 	.byte	0x04, 0x17
        /*004a*/ 	.short	(.L_168 - .L_167)
.L_167:
        /*004c*/ 	.word	0x00000000
        /*0050*/ 	.short	0x0000
        /*0052*/ 	.short	0x0000
        /*0054*/ 	.byte	0x00, 0xf5, 0x21, 0x00


	//----- nvinfo : EIATTR_SPARSE_MMA_MASK
	.align		4
.L_168:
        /*0058*/ 	.byte	0x03, 0x50
        /*005a*/ 	.short	0x0000


	//----- nvinfo : EIATTR_MAXREG_COUNT
	.align		4
        /*005c*/ 	.byte	0x03, 0x1b
        /*005e*/ 	.short	0x00ff


	//----- nvinfo : EIATTR_MERCURY_ISA_VERSION
	.align		4
        /*0060*/ 	.byte	0x03, 0x5f
        /*0062*/ 	.short	0x0101


	//----- nvinfo : EIATTR_VRC_CTA_INIT_COUNT
	.align		4
        /*0064*/ 	.byte	0x02, 0x4a
	.zero		1
	.zero		1


	//----- nvinfo : EIATTR_EXIT_INSTR_OFFSETS
	.align		4
        /*0068*/ 	.byte	0x04, 0x1c
        /*006a*/ 	.short	(.L_170 - .L_169)


	//   ....[0]....
.L_169:
        /*006c*/ 	.word	0x000000f0


	//   ....[1]....
        /*0070*/ 	.word	0x00000290


	//----- nvinfo : EIATTR_CRS_STACK_SIZE
	.align		4
.L_170:
        /*0074*/ 	.byte	0x04, 0x1e
        /*0076*/ 	.short	(.L_172 - .L_171)
.L_171:
        /*0078*/ 	.word	0x00000000


	//----- nvinfo : EIATTR_CBANK_PARAM_SIZE
	.align		4
.L_172:
        /*007c*/ 	.byte	0x03, 0x19
        /*007e*/ 	.short	0x0028


	//----- nvinfo : EIATTR_PARAM_CBANK
	.align		4
        /*0080*/ 	.byte	0x04, 0x0a
        /*0082*/ 	.short	(.L_174 - .L_173)
	.align		4
.L_173:
        /*0084*/ 	.word	index@(.nv.constant0._Z3knnPiPdS0_S0_d)
        /*0088*/ 	.short	0x0380
        /*008a*/ 	.short	0x0028


	//----- nvinfo : EIATTR_SW_WAR
	.align		4
.L_174:
        /*008c*/ 	.byte	0x04, 0x36
        /*008e*/ 	.short	(.L_176 - .L_175)
.L_175:
        /*0090*/ 	.word	0x00000008
.L_176:


//--------------------- .nv.info._Z5knnTDPiPdS_S0_S0_S_ --------------------------
	.section	.nv.info._Z5knnTDPiPdS_S0_S0_S_,"",@"SHT_CUDA_INFO"
	.sectionflags	@""
	.align	4


	//----- nvinfo : EIATTR_CUDA_API_VERSION
	.align		4
        /*0000*/ 	.byte	0x04, 0x37
        /*0002*/ 	.short	(.L_178 - .L_177)
.L_177:
        /*0004*/ 	.word	0x00000082


	//----- nvinfo : EIATTR_KPARAM_INFO
	.align		4
.L_178:
        /*0008*/ 	.byte	0x04, 0x17
        /*000a*/ 	.short	(.L_180 - .L_179)
.L_179:
        /*000c*/ 	.word	0x00000000
        /*0010*/ 	.short	0x0005
        /*0012*/ 	.short	0x0028
        /*0014*/ 	.byte	0x00, 0xf5, 0x21, 0x00


	//----- nvinfo : EIATTR_KPARAM_INFO
	.align		4
.L_180:
        /*0018*/ 	.byte	0x04, 0x17
        /*001a*/ 	.short	(.L_182 - .L_181)
.L_181:
        /*001c*/ 	.word	0x00000000
        /*0020*/ 	.short	0x0004
        /*0022*/ 	.short	0x0020
        /*0024*/ 	.byte	0x00, 0xf5, 0x21, 0x00


	//----- nvinfo : EIATTR_KPARAM_INFO
	.align		4
.L_182:
        /*0028*/ 	.byte	0x04, 0x17
        /*002a*/ 	.short	(.L_184 - .L_183)
.L_183:
        /*002c*/ 	.word	0x00000000
        /*0030*/ 	.short	0x0003
        /*0032*/ 	.short	0x0018
        /*0034*/ 	.byte	0x00, 0xf5, 0x21, 0x00


	//----- nvinfo : EIATTR_KPARAM_INFO
	.align		4
.L_184:
        /*0038*/ 	.byte	0x04, 0x17
        /*003a*/ 	.short	(.L_186 - .L_185)
.L_185:
        /*003c*/ 	.word	0x00000000
        /*0040*/ 	.short	0x0002
        /*0042*/ 	.short	0x0010
        /*0044*/ 	.byte	0x00, 0xf5, 0x21, 0x00


	//----- nvinfo : EIATTR_KPARAM_INFO
	.align		4
.L_186:
        /*0048*/ 	.byte	0x04, 0x17
        /*004a*/ 	.short	(.L_188 - .L_187)
.L_187:
        /*004c*/ 	.word	0x00000000
        /*0050*/ 	.short	0x0001
        /*0052*/ 	.short	0x0008
        /*0054*/ 	.byte	0x00, 0xf5, 0x21, 0x00


	//----- nvinfo : EIATTR_KPARAM_INFO
	.align		4
.L_188:
        /*0058*/ 	.byte	0x04, 0x17
        /*005a*/ 	.short	(.L_190 - .L_189)
.L_189:
        /*005c*/ 	.word	0x00000000
        /*0060*/ 	.short	0x0000
        /*0062*/ 	.short	0x0000
        /*0064*/ 	.byte	0x00, 0xf5, 0x21, 0x00


	//----- nvinfo : EIATTR_SPARSE_MMA_MASK
	.align		4
.L_190:
        /*0068*/ 	.byte	0x03, 0x50
        /*006a*/ 	.short	0x0000


	//----- nvinfo : EIATTR_MAXREG_COUNT
	.align		4
        /*006c*/ 	.byte	0x03, 0x1b
        /*006e*/ 	.short	0x00ff


	//----- nvinfo : EIATTR_NUM_BARRIERS
	.align		4
        /*0070*/ 	.byte	0x02, 0x4c
        /*0072*/ 	.byte	0x01
	.zero		1


	//----- nvinfo : EIATTR_MERCURY_ISA_VERSION
	.align		4
        /*0074*/ 	.byte	0x03, 0x5f
        /*0076*/ 	.short	0x0101


	//----- nvinfo : EIATTR_VRC_CTA_INIT_COUNT
	.align		4
        /*0078*/ 	.byte	0x02, 0x4a
	.zero		1
	.zero		1


	//----- nvinfo : EIATTR_EXIT_INSTR_OFFSETS
	.align		4
        /*007c*/ 	.byte	0x04, 0x1c
        /*007e*/ 	.short	(.L_192 - .L_191)


	//   ....[0]....
.L_191:
        /*0080*/ 	.word	0x000000e0


	//   ....[1]....
        /*0084*/ 	.word	0x00000250


	//----- nvinfo : EIATTR_CRS_STACK_SIZE
	.align		4
.L_192:
        /*0088*/ 	.byte	0x04, 0x1e
        /*008a*/ 	.short	(.L_194 - .L_193)
.L_193:
        /*008c*/ 	.word	0x00000000


	//----- nvinfo : EIATTR_CBANK_PARAM_SIZE
	.align		4
.L_194:
        /*0090*/ 	.byte	0x03, 0x19
        /*0092*/ 	.short	0x0030


	//----- nvinfo : EIATTR_PARAM_CBANK
	.align		4
        /*0094*/ 	.byte	0x04, 0x0a
        /*0096*/ 	.short	(.L_196 - .L_195)
	.align		4
.L_195:
        /*0098*/ 	.word	index@(.nv.constant0._Z5knnTDPiPdS_S0_S0_S_)
        /*009c*/ 	.short	0x0380
        /*009e*/ 	.short	0x0030


	//----- nvinfo : EIATTR_SW_WAR
	.align		4
.L_196:
        /*00a0*/ 	.byte	0x04, 0x36
        /*00a2*/ 	.short	(.L_198 - .L_197)
.L_197:
        /*00a4*/ 	.word	0x00000008
.L_198:


//--------------------- .nv.info._Z21Create_InvertedIndexBPiS_PdS_S_S_S0_ --------------------------
	.section	.nv.info._Z21Create_InvertedIndexBPiS_PdS_S_S_S0_,"",@"SHT_CUDA_INFO"
	.sectionflags	@""
	.align	4


	//----- nvinfo : EIATTR_CUDA_API_VERSION
	.align		4
        /*0000*/ 	.byte	0x04, 0x37
        /*0002*/ 	.short	(.L_200 - .L_199)
.L_199:
        /*0004*/ 	.word	0x00000082


	//----- nvinfo : EIATTR_KPARAM_INFO
	.align		4
.L_200:
        /*0008*/ 	.byte	0x04, 0x17
        /*000a*/ 	.short	(.L_202 - .L_201)
.L_201:
        /*000c*/ 	.word	0x00000000
        /*0010*/ 	.short	0x0006
        /*0012*/ 	.short	0x0030
        /*0014*/ 	.byte	0x00, 0xf5, 0x21, 0x00


	//----- nvinfo : EIATTR_KPARAM_INFO
	.align		4
.L_202:
        /*0018*/ 	.byte	0x04, 0x17
        /*001a*/ 	.short	(.L_204 - .L_203)
.L_203:
        /*001c*/ 	.word	0x00000000
        /*0020*/ 	.short	0x0005
        /*0022*/ 	.short	0x0028
        /*0024*/ 	.byte	0x00, 0xf5, 0x21, 0x00


	//----- nvinfo : EIATTR_KPARAM_INFO
	.align		4
.L_204:
        /*0028*/ 	.byte	0x04, 0x17
        /*002a*/ 	.short	(.L_206 - .L_205)
.L_205:
        /*002c*/ 	.word	0x00000000
        /*0030*/ 	.short	0x0004
        /*0032*/ 	.short	0x0020
        /*0034*/ 	.byte	0x00, 0xf5, 0x21, 0x00


	//----- nvinfo : EIATTR_KPARAM_INFO
	.align		4
.L_206:
        /*0038*/ 	.byte	0x04, 0x17
        /*003a*/ 	.short	(.L_208 - .L_207)
.L_207:
        /*003c*/ 	.word	0x00000000
        /*0040*/ 	.short	0x0003
        /*0042*/ 	.short	0x0018
        /*0044*/ 	.byte	0x00, 0xf5, 0x21, 0x00


	//----- nvinfo : EIATTR_KPARAM_INFO
	.align		4
.L_208:
        /*0048*/ 	.byte	0x04, 0x17
        /*004a*/ 	.short	(.L_210 - .L_209)
.L_209:
        /*004c*/ 	.word	0x00000000
        /*0050*/ 	.short	0x0002
        /*0052*/ 	.short	0x0010
        /*0054*/ 	.byte	0x00, 0xf5, 0x21, 0x00


	//----- nvinfo : EIATTR_KPARAM_INFO
	.align		4
.L_210:
        /*0058*/ 	.byte	0x04, 0x17
        /*005a*/ 	.short	(.L_212 - .L_211)
.L_211:
        /*005c*/ 	.word	0x00000000
        /*0060*/ 	.short	0x0001
        /*0062*/ 	.short	0x0008
        /*0064*/ 	.byte	0x00, 0xf5, 0x21, 0x00


	//----- nvinfo : EIATTR_KPARAM_INFO
	.align		4
.L_212:
        /*0068*/ 	.byte	0x04, 0x17
        /*006a*/ 	.short	(.L_214 - .L_213)
.L_213:
        /*006c*/ 	.word	0x00000000
        /*0070*/ 	.short	0x0000
        /*0072*/ 	.short	0x0000
        /*0074*/ 	.byte	0x00, 0xf5, 0x21, 0x00


	//----- nvinfo : EIATTR_SPARSE_MMA_MASK
	.align		4
.L_214:
        /*0078*/ 	.byte	0x03, 0x50
        /*007a*/ 	.short	0x0000


	//----- nvinfo : EIATTR_MAXREG_COUNT
	.align		4
        /*007c*/ 	.byte	0x03, 0x1b
        /*007e*/ 	.short	0x00ff


	//----- nvinfo : EIATTR_NUM_BARRIERS
	.align		4
        /*0080*/ 	.byte	0x02, 0x4c
        /*0082*/ 	.byte	0x01
	.zero		1


	//----- nvinfo : EIATTR_MERCURY_ISA_VERSION
	.align		4
        /*0084*/ 	.byte	0x03, 0x5f
        /*0086*/ 	.short	0x0101


	//----- nvinfo : EIATTR_VRC_CTA_INIT_COUNT
	.align		4
        /*0088*/ 	.byte	0x02, 0x4a
	.zero		1
	.zero		1


	//----- nvinfo : EIATTR_EXIT_INSTR_OFFSETS
	.align		4
        /*008c*/ 	.byte	0x04, 0x1c
        /*008e*/ 	.short	(.L_216 - .L_215)


	//   ....[0]....
.L_215:
        /*0090*/ 	.word	0x000001c0


	//----- nvinfo : EIATTR_CBANK_PARAM_SIZE
	.align		4
.L_216:
        /*0094*/ 	.byte	0x03, 0x19
        /*0096*/ 	.short	0x0038


	//----- nvinfo : EIATTR_PARAM_CBANK
	.align		4
        /*0098*/ 	.byte	0x04, 0x0a
        /*009a*/ 	.short	(.L_218 - .L_217)
	.align		4
.L_217:
        /*009c*/ 	.word	index@(.nv.constant0._Z21Create_InvertedIndexBPiS_PdS_S_S_S0_)
        /*00a0*/ 	.short	0x0380
        /*00a2*/ 	.short	0x0038


	//----- nvinfo : EIATTR_SW_WAR
	.align		4
.L_218:
        /*00a4*/ 	.byte	0x04, 0x36
        /*00a6*/ 	.short	(.L_220 - .L_219)
.L_219:
        /*00a8*/ 	.word	0x00000008
.L_220:


//--------------------- .nv.info._Z21Create_InvertedIndexAPiS_S_S_S_ --------------------------
	.section	.nv.info._Z21Create_InvertedIndexAPiS_S_S_S_,"",@"SHT_CUDA_INFO"
	.sectionflags	@""
	.align	4


	//----- nvinfo : EIATTR_CUDA_API_VERSION
	.align		4
        /*0000*/ 	.byte	0x04, 0x37
        /*0002*/ 	.short	(.L_222 - .L_221)
.L_221:
        /*0004*/ 	.word	0x00000082


	//----- nvinfo : EIATTR_KPARAM_INFO
	.align		4
.L_222:
        /*0008*/ 	.byte	0x04, 0x17
        /*000a*/ 	.short	(.L_224 - .L_223)
.L_223:
        /*000c*/ 	.word	0x00000000
        /*0010*/ 	.short	0x0004
        /*0012*/ 	.short	0x0020
        /*0014*/ 	.byte	0x00, 0xf5, 0x21, 0x00


	//----- nvinfo : EIATTR_KPARAM_INFO
	.align		4
.L_224:
        /*0018*/ 	.byte	0x04, 0x17
        /*001a*/ 	.short	(.L_226 - .L_225)
.L_225:
        /*001c*/ 	.word	0x00000000
        /*0020*/ 	.short	0x0003
        /*0022*/ 	.short	0x0018
        /*0024*/ 	.byte	0x00, 0xf5, 0x21, 0x00


	//----- nvinfo : EIATTR_KPARAM_INFO
	.align		4
.L_226:
        /*0028*/ 	.byte	0x04, 0x17
        /*002a*/ 	.short	(.L_228 - .L_227)
.L_227:
        /*002c*/ 	.word	0x00000000
        /*0030*/ 	.short	0x0002
        /*0032*/ 	.short	0x0010
        /*0034*/ 	.byte	0x00, 0xf5, 0x21, 0x00


	//----- nvinfo : EIATTR_KPARAM_INFO
	.align		4
.L_228:
        /*0038*/ 	.byte	0x04, 0x17
        /*003a*/ 	.short	(.L_230 - .L_229)
.L_229:
        /*003c*/ 	.word	0x00000000
        /*0040*/ 	.short	0x0001
        /*0042*/ 	.short	0x0008
        /*0044*/ 	.byte	0x00, 0xf5, 0x21, 0x00


	//----- nvinfo : EIATTR_KPARAM_INFO
	.align		4
.L_230:
        /*0048*/ 	.byte	0x04, 0x17
        /*004a*/ 	.short	(.L_232 - .L_231)
.L_231:
        /*004c*/ 	.word	0x00000000
        /*0050*/ 	.short	0x0000
        /*0052*/ 	.short	0x0000
        /*0054*/ 	.byte	0x00, 0xf5, 0x21, 0x00


	//----- nvinfo : EIATTR_SPARSE_MMA_MASK
	.align		4
.L_232:
        /*0058*/ 	.byte	0x03, 0x50
        /*005a*/ 	.short	0x0000


	//----- nvinfo : EIATTR_MAXREG_COUNT
	.align		4
        /*005c*/ 	.byte	0x03, 0x1b
        /*005e*/ 	.short	0x00ff


	//----- nvinfo : EIATTR_NUM_BARRIERS
	.align		4
        /*0060*/ 	.byte	0x02, 0x4c
        /*0062*/ 	.byte	0x01
	.zero		1


	//----- nvinfo : EIATTR_MERCURY_ISA_VERSION
	.align		4
        /*0064*/ 	.byte	0x03, 0x5f
        /*0066*/ 	.short	0x0101


	//----- nvinfo : EIATTR_VRC_CTA_INIT_COUNT
	.align		4
        /*0068*/ 	.byte	0x02, 0x4a
	.zero		1
	.zero		1


	//----- nvinfo : EIATTR_EXIT_INSTR_OFFSETS
	.align		4
        /*006c*/ 	.byte	0x04, 0x1c
        /*006e*/ 	.short	(.L_234 - .L_233)


	//   ....[0]....
.L_233:
        /*0070*/ 	.word	0x000000d0


	//   ....[1]....
        /*0074*/ 	.word	0x00000340


	//   ....[2]....
        /*0078*/ 	.word	0x00000450


	//   ....[3]....
        /*007c*/ 	.word	0x00000500


	//   ....[4]....
        /*0080*/ 	.word	0x00000570


	//----- nvinfo : EIATTR_CRS_STACK_SIZE
	.align		4
.L_234:
        /*0084*/ 	.byte	0x04, 0x1e
        /*0086*/ 	.short	(.L_236 - .L_235)
.L_235:
        /*0088*/ 	.word	0x00000000


	//----- nvinfo : EIATTR_CBANK_PARAM_SIZE
	.align		4
.L_236:
        /*008c*/ 	.byte	0x03, 0x19
        /*008e*/ 	.short	0x0028


	//----- nvinfo : EIATTR_PARAM_CBANK
	.align		4
        /*0090*/ 	.byte	0x04, 0x0a
        /*0092*/ 	.short	(.L_238 - .L_237)
	.align		4
.L_237:
        /*0094*/ 	.word	index@(.nv.constant0._Z21Create_InvertedIndexAPiS_S_S_S_)
        /*0098*/ 	.short	0x0380
        /*009a*/ 	.short	0x0028


	//----- nvinfo : EIATTR_SW_WAR
	.align		4
.L_238:
        /*009c*/ 	.byte	0x04, 0x36
        /*009e*/ 	.short	(.L_240 - .L_239)
.L_239:
        /*00a0*/ 	.word	0x00000008
.L_240:


//--------------------- .nv.info._Z23Kogge_Stone_scan_kernelPiS_iiS_ --------------------------
	.section	.nv.info._Z23Kogge_Stone_scan_kernelPiS_iiS_,"",@"SHT_CUDA_INFO"
	.sectionflags	@""
	.align	4


	//----- nvinfo : EIATTR_CUDA_API_VERSION
	.align		4
        /*0000*/ 	.byte	0x04, 0x37
        /*0002*/ 	.short	(.L_242 - .L_241)
.L_241:
        /*0004*/ 	.word	0x00000082


	//----- nvinfo : EIATTR_KPARAM_INFO
	.align		4
.L_242:
        /*0008*/ 	.byte	0x04, 0x17
        /*000a*/ 	.short	(.L_244 - .L_243)
.L_243:
        /*000c*/ 	.word	0x00000000
        /*0010*/ 	.short	0x0004
        /*0012*/ 	.short	0x0018
        /*0014*/ 	.byte	0x00, 0xf5, 0x21, 0x00


	//----- nvinfo : EIATTR_KPARAM_INFO
	.align		4
.L_244:
        /*0018*/ 	.byte	0x04, 0x17
        /*001a*/ 	.short	(.L_246 - .L_245)
.L_245:
        /*001c*/ 	.word	0x00000000
        /*0020*/ 	.short	0x0003
        /*0022*/ 	.short	0x0014
        /*0024*/ 	.byte	0x00, 0xf0, 0x11, 0x00


	//----- nvinfo : EIATTR_KPARAM_INFO
	.align		4
.L_246:
        /*0028*/ 	.byte	0x04, 0x17
        /*002a*/ 	.short	(.L_248 - .L_247)
.L_247:
        /*002c*/ 	.word	0x00000000
        /*0030*/ 	.short	0x0002
        /*0032*/ 	.short	0x0010
        /*0034*/ 	.byte	0x00, 0xf0, 0x11, 0x00


	//----- nvinfo : EIATTR_KPARAM_INFO
	.align		4
.L_248:
        /*0038*/ 	.byte	0x04, 0x17
        /*003a*/ 	.short	(.L_250 - .L_249)
.L_249:
        /*003c*/ 	.word	0x00000000
        /*0040*/ 	.short	0x0001
        /*0042*/ 	.short	0x0008
        /*0044*/ 	.byte	0x00, 0xf5, 0x21, 0x00


	//----- nvinfo : EIATTR_KPARAM_INFO
	.align		4
.L_250:
        /*0048*/ 	.byte	0x04, 0x17
        /*004a*/ 	.short	(.L_252 - .L_251)
.L_251:
        /*004c*/ 	.word	0x00000000
        /*0050*/ 	.short	0x0000
        /*0052*/ 	.short	0x0000
        /*0054*/ 	.byte	0x00, 0xf5, 0x21, 0x00


	//----- nvinfo : EIATTR_SPARSE_MMA_MASK
	.align		4
.L_252:
        /*0058*/ 	.byte	0x03, 0x50
        /*005a*/ 	.short	0x0000


	//----- nvinfo : EIATTR_MAXREG_COUNT
	.align		4
        /*005c*/ 	.byte	0x03, 0x1b
        /*005e*/ 	.short	0x00ff


	//----- nvinfo : EIATTR_NUM_BARRIERS
	.align		4
        /*0060*/ 	.byte	0x02, 0x4c
        /*0062*/ 	.byte	0x01
	.zero		1


	//----- nvinfo : EIATTR_MERCURY_ISA_VERSION
	.align		4
        /*0064*/ 	.byte	0x03, 0x5f
        /*0066*/ 	.short	0x0101


	//----- nvinfo : EIATTR_VRC_CTA_INIT_COUNT
	.align		4
        /*0068*/ 	.byte	0x02, 0x4a
	.zero		1
	.zero		1


	//----- nvinfo : EIATTR_EXIT_INSTR_OFFSETS
	.align		4
        /*006c*/ 	.byte	0x04, 0x1c
        /*006e*/ 	.short	(.L_254 - .L_253)


	//   ....[0]....
.L_253:
        /*0070*/ 	.word	0x00000290


	//----- nvinfo : EIATTR_CBANK_PARAM_SIZE
	.align		4
.L_254:
        /*0074*/ 	.byte	0x03, 0x19
        /*0076*/ 	.short	0x0020


	//----- nvinfo : EIATTR_PARAM_CBANK
	.align		4
        /*0078*/ 	.byte	0x04, 0x0a
        /*007a*/ 	.short	(.L_256 - .L_255)
	.align		4
.L_255:
        /*007c*/ 	.word	index@(.nv.constant0._Z23Kogge_Stone_scan_kernelPiS_iiS_)
        /*0080*/ 	.short	0x0380
        /*0082*/ 	.short	0x0020


	//----- nvinfo : EIATTR_SW_WAR
	.align		4
.L_256:
        /*0084*/ 	.byte	0x04, 0x36
        /*0086*/ 	.short	(.L_258 - .L_257)
.L_257:
        /*0088*/ 	.word	0x00000008
.L_258:


//--------------------- .nv.info._Z20Count_number_of_termPiS_ --------------------------
	.section	.nv.info._Z20Count_number_of_termPiS_,"",@"SHT_CUDA_INFO"
	.sectionflags	@""
	.align	4


	//----- nvinfo : EIATTR_CUDA_API_VERSION
	.align		4
        /*0000*/ 	.byte	0x04, 0x37
        /*0002*/ 	.short	(.L_260 - .L_259)
.L_259:
        /*0004*/ 	.word	0x00000082


	//----- nvinfo : EIATTR_KPARAM_INFO
	.align		4
.L_260:
        /*0008*/ 	.byte	0x04, 0x17
        /*000a*/ 	.short	(.L_262 - .L_261)
.L_261:
        /*000c*/ 	.word	0x00000000
        /*0010*/ 	.short	0x0001
        /*0012*/ 	.short	0x0008
        /*0014*/ 	.byte	0x00, 0xf5, 0x21, 0x00


	//----- nvinfo : EIATTR_KPARAM_INFO
	.align		4
.L_262:
        /*0018*/ 	.byte	0x04, 0x17
        /*001a*/ 	.short	(.L_264 - .L_263)
.L_263:
        /*001c*/ 	.word	0x00000000
        /*0020*/ 	.short	0x0000
        /*0022*/ 	.short	0x0000
        /*0024*/ 	.byte	0x00, 0xf5, 0x21, 0x00


	//----- nvinfo : EIATTR_SPARSE_MMA_MASK
	.align		4
.L_264:
        /*0028*/ 	.byte	0x03, 0x50
        /*002a*/ 	.short	0x0000


	//----- nvinfo : EIATTR_MAXREG_COUNT
	.align		4
        /*002c*/ 	.byte	0x03, 0x1b
        /*002e*/ 	.short	0x00ff


	//----- nvinfo : EIATTR_MERCURY_ISA_VERSION
	.align		4
        /*0030*/ 	.byte	0x03, 0x5f
        /*0032*/ 	.short	0x0101


	//----- nvinfo : EIATTR_VRC_CTA_INIT_COUNT
	.align		4
        /*0034*/ 	.byte	0x02, 0x4a
	.zero		1
	.zero		1


	//----- nvinfo : EIATTR_EXIT_INSTR_OFFSETS
	.align		4
        /*0038*/ 	.byte	0x04, 0x1c
        /*003a*/ 	.short	(.L_266 - .L_265)


	//   ....[0]....
.L_265:
        /*003c*/ 	.word	0x000000d0


	//----- nvinfo : EIATTR_CBANK_PARAM_SIZE
	.align		4
.L_266:
        /*0040*/ 	.byte	0x03, 0x19
        /*0042*/ 	.short	0x0010


	//----- nvinfo : EIATTR_PARAM_CBANK
	.align		4
        /*0044*/ 	.byte	0x04, 0x0a
        /*0046*/ 	.short	(.L_268 - .L_267)
	.align		4
.L_267:
        /*0048*/ 	.word	index@(.nv.constant0._Z20Count_number_of_termPiS_)
        /*004c*/ 	.short	0x0380
        /*004e*/ 	.short	0x0010


	//----- nvinfo : EIATTR_SW_WAR
	.align		4
.L_268:
        /*0050*/ 	.byte	0x04, 0x36
        /*0052*/ 	.short	(.L_270 - .L_269)
.L_269:
        /*0054*/ 	.word	0x00000008
.L_270:


//--------------------- .nv.info._Z10printArrayPdi --------------------------
	.section	.nv.info._Z10printArrayPdi,"",@"SHT_CUDA_INFO"
	.sectionflags	@""
	.align	4


	//----- nvinfo : EIATTR_CUDA_API_VERSION
	.align		4
        /*0000*/ 	.byte	0x04, 0x37
        /*0002*/ 	.short	(.L_272 - .L_271)
.L_271:
        /*0004*/ 	.word	0x00000082


	//----- nvinfo : EIATTR_KPARAM_INFO
	.align		4
.L_272:
        /*0008*/ 	.byte	0x04, 0x17
        /*000a*/ 	.short	(.L_274 - .L_273)
.L_273:
        /*000c*/ 	.word	0x00000000
        /*0010*/ 	.short	0x0001
        /*0012*/ 	.short	0x0008
        /*0014*/ 	.byte	0x00, 0xf0, 0x11, 0x00


	//----- nvinfo : EIATTR_KPARAM_INFO
	.align		4
.L_274:
        /*0018*/ 	.byte	0x04, 0x17
        /*001a*/ 	.short	(.L_276 - .L_275)
.L_275:
        /*001c*/ 	.word	0x00000000
        /*0020*/ 	.short	0x0000
        /*0022*/ 	.short	0x0000
        /*0024*/ 	.byte	0x00, 0xf5, 0x21, 0x00


	//----- nvinfo : EIATTR_SPARSE_MMA_MASK
	.align		4
.L_276:
        /*0028*/ 	.byte	0x03, 0x50
        /*002a*/ 	.short	0x0000


	//----- nvinfo : EIATTR_MAXREG_COUNT
	.align		4
        /*002c*/ 	.byte	0x03, 0x1b
        /*002e*/ 	.short	0x00ff


	//----- nvinfo : EIATTR_EXTERNS
	.align		4
        /*0030*/ 	.byte	0x04, 0x0f
        /*0032*/ 	.short	(.L_278 - .L_277)


	//   ....[0]....
	.align		4
.L_277:
        /*0034*/ 	.word	index@(vprintf)


	//----- nvinfo : EIATTR_MERCURY_ISA_VERSION
	.align		4
.L_278:
        /*0038*/ 	.byte	0x03, 0x5f
        /*003a*/ 	.short	0x0101


	//----- nvinfo : EIATTR_VRC_CTA_INIT_COUNT
	.align		4
        /*003c*/ 	.byte	0x02, 0x4a
	.zero		1
	.zero		1


	//----- nvinfo : EIATTR_SYSCALL_OFFSETS
	.align		4
        /*0040*/ 	.byte	0x04, 0x46
        /*0042*/ 	.short	(.L_280 - .L_279)


	//   ....[0]....
.L_279:
        /*0044*/ 	.word	0x00000180


	//----- nvinfo : EIATTR_EXIT_INSTR_OFFSETS
	.align		4
.L_280:
        /*0048*/ 	.byte	0x04, 0x1c
        /*004a*/ 	.short	(.L_282 - .L_281)


	//   ....[0]....
.L_281:
        /*004c*/ 	.word	0x000000c0


	//   ....[1]....
        /*0050*/ 	.word	0x00000190


	//----- nvinfo : EIATTR_CRS_STACK_SIZE
	.align		4
.L_282:
        /*0054*/ 	.byte	0x04, 0x1e
        /*0056*/ 	.short	(.L_284 - .L_283)
.L_283:
        /*0058*/ 	.word	0x00000000


	//----- nvinfo : EIATTR_CBANK_PARAM_SIZE
	.align		4
.L_284:
        /*005c*/ 	.byte	0x03, 0x19
        /*005e*/ 	.short	0x000c


	//----- nvinfo : EIATTR_PARAM_CBANK
	.align		4
        /*0060*/ 	.byte	0x04, 0x0a
        /*0062*/ 	.short	(.L_286 - .L_285)
	.align		4
.L_285:
        /*0064*/ 	.word	index@(.nv.constant0._Z10printArrayPdi)
        /*0068*/ 	.short	0x0380
        /*006a*/ 	.short	0x000c


	//----- nvinfo : EIATTR_SW_WAR
	.align		4
.L_286:
        /*006c*/ 	.byte	0x04, 0x36
        /*006e*/ 	.short	(.L_288 - .L_287)
.L_287:
        /*0070*/ 	.word	0x00000008
.L_288:


//--------------------- .nv.info._Z10printArrayPii --------------------------
	.section	.nv.info._Z10printArrayPii,"",@"SHT_CUDA_INFO"
	.sectionflags	@""
	.align	4


	//----- nvinfo : EIATTR_CUDA_API_VERSION
	.align		4
        /*0000*/ 	.byte	0x04, 0x37
        /*0002*/ 	.short	(.L_290 - .L_289)
.L_289:
        /*0004*/ 	.word	0x00000082


	//----- nvinfo : EIATTR_KPARAM_INFO
	.align		4
.L_290:
        /*0008*/ 	.byte	0x04, 0x17
        /*000a*/ 	.short	(.L_292 - .L_291)
.L_291:
        /*000c*/ 	.word	0x00000000
        /*0010*/ 	.short	0x0001
        /*0012*/ 	.short	0x0008
        /*0014*/ 	.byte	0x00, 0xf0, 0x11, 0x00


	//----- nvinfo : EIATTR_KPARAM_INFO
	.align		4
.L_292:
        /*0018*/ 	.byte	0x04, 0x17
        /*001a*/ 	.short	(.L_294 - .L_293)
.L_293:
        /*001c*/ 	.word	0x00000000
        /*0020*/ 	.short	0x0000
        /*0022*/ 	.short	0x0000
        /*0024*/ 	.byte	0x00, 0xf5, 0x21, 0x00


	//----- nvinfo : EIATTR_SPARSE_MMA_MASK
	.align		4
.L_294:
        /*0028*/ 	.byte	0x03, 0x50
        /*002a*/ 	.short	0x0000


	//----- nvinfo : EIATTR_MAXREG_COUNT
	.align		4
        /*002c*/ 	.byte	0x03, 0x1b
        /*002e*/ 	.short	0x00ff


	//----- nvinfo : EIATTR_EXTERNS
	.align		4
        /*0030*/ 	.byte	0x04, 0x0f
        /*0032*/ 	.short	(.L_296 - .L_295)


	//   ....[0]....
	.align		4
.L_295:
        /*0034*/ 	.word	index@(vprintf)


	//----- nvinfo : EIATTR_MERCURY_ISA_VERSION
	.align		4
.L_296:
        /*0038*/ 	.byte	0x03, 0x5f
        /*003a*/ 	.short	0x0101


	//----- nvinfo : EIATTR_VRC_CTA_INIT_COUNT
	.align		4
        /*003c*/ 	.byte	0x02, 0x4a
	.zero		1
	.zero		1


	//----- nvinfo : EIATTR_SYSCALL_OFFSETS
	.align		4
        /*0040*/ 	.byte	0x04, 0x46
        /*0042*/ 	.short	(.L_298 - .L_297)


	//   ....[0]....
.L_297:
        /*0044*/ 	.word	0x00000180


	//----- nvinfo : EIATTR_EXIT_INSTR_OFFSETS
	.align		4
.L_298:
        /*0048*/ 	.byte	0x04, 0x1c
        /*004a*/ 	.short	(.L_300 - .L_299)


	//   ....[0]....
.L_299:
        /*004c*/ 	.word	0x000000c0


	//   ....[1]....
        /*0050*/ 	.word	0x00000190


	//----- nvinfo : EIATTR_CRS_STACK_SIZE
	.align		4
.L_300:
        /*0054*/ 	.byte	0x04, 0x1e
        /*0056*/ 	.short	(.L_302 - .L_301)
.L_301:
        /*0058*/ 	.word	0x00000000


	//----- nvinfo : EIATTR_CBANK_PARAM_SIZE
	.align		4
.L_302:
        /*005c*/ 	.byte	0x03, 0x19
        /*005e*/ 	.short	0x000c


	//----- nvinfo : EIATTR_PARAM_CBANK
	.align		4
        /*0060*/ 	.byte	0x04, 0x0a
        /*0062*/ 	.short	(.L_304 - .L_303)
	.align		4
.L_303:
        /*0064*/ 	.word	index@(.nv.constant0._Z10printArrayPii)
        /*0068*/ 	.short	0x0380
        /*006a*/ 	.short	0x000c


	//----- nvinfo : EIATTR_SW_WAR
	.align		4
.L_304:
        /*006c*/ 	.byte	0x04, 0x36
        /*006e*/ 	.short	(.L_306 - .L_305)
.L_305:
        /*0070*/ 	.word	0x00000008
.L_306:


//--------------------- .nv.callgraph             --------------------------
	.section	.nv.callgraph,"",@"SHT_CUDA_CALLGRAPH"
	.align	4
	.sectionentsize	8
	.align		4
        /*0000*/ 	.word	0x00000000
	.align		4
        /*0004*/ 	.word	0xffffffff
	.align		4
        /*0008*/ 	.word	index@(_Z9printlistPiS_S_)
	.align		4
        /*000c*/ 	.word	index@(vprintf)
	.align		4
        /*0010*/ 	.word	index@(_Z10printArrayPdi)
	.align		4
        /*0014*/ 	.word	index@(vprintf)
	.align		4
        /*0018*/ 	.word	index@(_Z10printArrayPii)
	.align		4
        /*001c*/ 	.word	index@(vprintf)
	.align		4
        /*0020*/ 	.word	0x00000000
	.align		4
        /*0024*/ 	.word	0xfffffffe
	.align		4
        /*0028*/ 	.word	0x00000000
	.align		4
        /*002c*/ 	.word	0xfffffffd
	.align		4
        /*0030*/ 	.word	0x00000000
	.align		4
        /*0034*/ 	.word	0xfffffffc


//--------------------- .nv.constant4             --------------------------
	.section	.nv.constant4,"a",@progbits
	.align	8
	.align		8
.nv.constant4:
        /*0000*/ 	.dword	$str
	.align		8
        /*0008*/ 	.dword	$str$1
	.align		8
        /*0010*/ 	.dword	$str$2
	.align		8
        /*0018*/ 	.dword	$str$3
	.align		8
        /*0020*/ 	.dword	$str$4
	.align		8
        /*0028*/ 	.dword	vprintf


//--------------------- .text._Z8classifyPiPdiS0_S_ --------------------------
	.section	.text._Z8classifyPiPdiS0_S_,"ax",@progbits
	.align	128
        .global         _Z8classifyPiPdiS0_S_
        .type           _Z8classifyPiPdiS0_S_,@function
        .size           _Z8classifyPiPdiS0_S_,(.L_x_57 - _Z8classifyPiPdiS0_S_)
        .other          _Z8classifyPiPdiS0_S_,@"STO_CUDA_ENTRY STV_DEFAULT"
_Z8classifyPiPdiS0_S_:
.text._Z8classifyPiPdiS0_S_:
[----:B------:R-:W-:Y:S01]  /*0000*/  LDC R1, c[0x0][0x37c] ;  /* 0x0000df00ff017b82 */ /* 0x000fe20000000800 */
[----:B------:R-:W0:Y:S02]  /*0010*/  LDCU UR10, c[0x0][0x390] ;  /* 0x00007200ff0a77ac */ /* 0x000e240008000800 */
[----:B0-----:R-:W-:-:S13]  /*0020*/  ISETP.NE.AND P0, PT, RZ, UR10, PT ;  /* 0x0000000aff007c0c */ /* 0x001fda000bf05270 */
[----:B------:R-:W-:Y:S05]  /*0030*/  @!P0 EXIT ;  /* 0x000000000000894d */ /* 0x000fea0003800000 */
[----:B------:R-:W0:Y:S01]  /*0040*/  S2R R7, SR_TID.X ;  /* 0x0000000000077919 */ /* 0x000e220000002100 */
[----:B------:R-:W1:Y:S01]  /*0050*/  LDC R0, c[0x0][0x390] ;  /* 0x0000e400ff007b82 */ /* 0x000e620000000800 */
[----:B------:R-:W0:Y:S01]  /*0060*/  LDCU UR4, c[0x0][0x360] ;  /* 0x00006c00ff0477ac */ /* 0x000e220008000800 */
[----:B------:R-:W0:Y:S01]  /*0070*/  S2R R6, SR_CTAID.X ;  /* 0x0000000000067919 */ /* 0x000e220000002500 */
[----:B------:R-:W-:Y:S01]  /*0080*/  UISETP.GE.U32.AND UP0, UPT, UR10, 0x8, UPT ;  /* 0x000000080a00788c */ /* 0x000fe2000bf06070 */
[----:B------:R-:W-:-:S04]  /*0090*/  UMOV UR5, URZ ;  /* 0x000000ff00057c82 */ /* 0x000fc80008000000 */
[----:B------:R-:W2:Y:S01]  /*00a0*/  LDC.64 R2, c[0x0][0x3a0] ;  /* 0x0000e800ff027b82 */ /* 0x000ea20000000a00 */
[----:B------:R-:W3:Y:S07]  /*00b0*/  LDCU.64 UR12, c[0x0][0x358] ;  /* 0x00006b00ff0c77ac */ /* 0x000eee0008000a00 */
[----:B------:R-:W4:Y:S01]  /*00c0*/  LDC.64 R4, c[0x0][0x398] ;  /* 0x0000e600ff047b82 */ /* 0x000f220000000a00 */
[----:B-1----:R-:W-:Y:S01]  /*00d0*/  LOP3.LUT P0, RZ, R0, 0x7, RZ, 0xc0, !PT ;  /* 0x0000000700ff7812 */ /* 0x002fe2000780c0ff */
[----:B0-----:R-:W-:Y:S01]  /*00e0*/  IMAD R7, R6, UR4, R7 ;  /* 0x0000000406077c24 */ /* 0x001fe2000f8e0207 */
[----:B------:R-:W-:-:S03]  /*00f0*/  UMOV UR4, URZ ;  /* 0x000000ff00047c82 */ /* 0x000fc60008000000 */
[----:B--2---:R-:W-:-:S04]  /*0100*/  IMAD.WIDE R2, R7, 0x4, R2 ;  /* 0x0000000407027825 */ /* 0x004fc800078e0202 */
[----:B----4-:R-:W-:Y:S01]  /*0110*/  IMAD.WIDE R4, R7, 0x8, R4 ;  /* 0x0000000807047825 */ /* 0x010fe200078e0204 */
[----:B---3--:R-:W-:Y:S06]  /*0120*/  BRA.U !UP0, `(.L_x_0) ;  /* 0x0000000508a07547 */ /* 0x008fec000b800000 */
[----:B------:R-:W0:Y:S02]  /*0130*/  LDCU.128 UR4, c[0x0][0x380] ;  /* 0x00007000ff0477ac */ /* 0x000e240008000c00 */
[----:B0-----:R-:W-:Y:S02]  /*0140*/  UIADD3 UR8, UP0, UPT, UR4, 0x10, URZ ;  /* 0x0000001004087890 */ /* 0x001fe4000ff1e0ff */
[----:B------:R-:W-:Y:S02]  /*0150*/  UIADD3 UR6, UP1, UPT, UR6, 0x20, URZ ;  /* 0x0000002006067890 */ /* 0x000fe4000ff3e0ff */
[----:B------:R-:W-:Y:S02]  /*0160*/  UIADD3.X UR9, UPT, UPT, URZ, UR5, URZ, UP0, !UPT ;  /* 0x00000005ff097290 */ /* 0x000fe400087fe4ff */
[----:B------:R-:W-:Y:S01]  /*0170*/  ULOP3.LUT UR4, UR10, 0xfffffff8, URZ, 0xc0, !UPT ;  /* 0xfffffff80a047892 */ /* 0x000fe2000f8ec0ff */
[----:B------:R-:W-:Y:S01]  /*0180*/  IMAD.U32 R8, RZ, RZ, UR8 ;  /* 0x00000008ff087e24 */ /* 0x000fe2000f8e00ff */
[----:B------:R-:W-:Y:S01]  /*0190*/  UIADD3.X UR7, UPT, UPT, URZ, UR7, URZ, UP1, !UPT ;  /* 0x00000007ff077290 */ /* 0x000fe20008ffe4ff */
[----:B------:R-:W-:Y:S01]  /*01a0*/  IMAD.U32 R12, RZ, RZ, UR6 ;  /* 0x00000006ff0c7e24 */ /* 0x000fe2000f8e00ff */
[----:B------:R-:W-:Y:S01]  /*01b0*/  USHF.R.S32.HI UR5, URZ, 0x1f, UR10 ;  /* 0x0000001fff057899 */ /* 0x000fe2000801140a */
[----:B------:R-:W-:-:S02]  /*01c0*/  IMAD.U32 R9, RZ, RZ, UR9 ;  /* 0x00000009ff097e24 */ /* 0x000fc4000f8e00ff */
[----:B------:R-:W-:Y:S01]  /*01d0*/  UMOV UR6, UR4 ;  /* 0x0000000400067c82 */ /* 0x000fe20008000000 */
[----:B------:R-:W-:-:S03]  /*01e0*/  IMAD.U32 R13, RZ, RZ, UR7 ;  /* 0x00000007ff0d7e24 */ /* 0x000fc6000f8e00ff */
[----:B------:R-:W-:-:S05]  /*01f0*/  UMOV UR7, UR5 ;  /* 0x0000000500077c82 */ /* 0x000fca0008000000 */
.L_x_1:
[----:B------:R-:W2:Y:S04]  /*0200*/  LDG.E R6, desc[UR12][R8.64+-0x10] ;  /* 0xfffff00c08067981 */ /* 0x000ea8000c1e1900 */
[----:B0-----:R-:W3:Y:S01]  /*0210*/  LDG.E R10, desc[UR12][R2.64] ;  /* 0x0000000c020a7981 */ /* 0x001ee2000c1e1900 */
[----:B--2---:R-:W-:-:S05]  /*0220*/  IMAD.HI R6, R6, 0x66666667, RZ ;  /* 0x6666666706067827 */ /* 0x004fca00078e02ff */
[----:B------:R-:W-:-:S04]  /*0230*/  SHF.R.U32.HI R7, RZ, 0x1f, R6 ;  /* 0x0000001fff077819 */ /* 0x000fc80000011606 */
[----:B------:R-:W-:Y:S01]  /*0240*/  LEA.HI.SX32 R7, R6, R7, 0x1e ;  /* 0x0000000706077211 */ /* 0x000fe200078ff2ff */
[----:B------:R-:W-:-:S03]  /*0250*/  IMAD.MOV.U32 R6, RZ, RZ, R12 ;  /* 0x000000ffff067224 */ /* 0x000fc600078e000c */
[----:B---3--:R-:W-:Y:S01]  /*0260*/  ISETP.NE.AND P1, PT, R7, R10, PT ;  /* 0x0000000a0700720c */ /* 0x008fe20003f25270 */
[----:B------:R-:W-:-:S12]  /*0270*/  IMAD.MOV.U32 R7, RZ, RZ, R13 ;  /* 0x000000ffff077224 */ /* 0x000fd800078e000d */
[----:B------:R-:W2:Y:S04]  /*0280*/  @!P1 LDG.E.64 R12, desc[UR12][R6.64+-0x20] ;  /* 0xffffe00c060c9981 */ /* 0x000ea8000c1e1b00 */
[----:B------:R-:W2:Y:S02]  /*0290*/  @!P1 LDG.E.64 R14, desc[UR12][R4.64] ;  /* 0x0000000c040e9981 */ /* 0x000ea4000c1e1b00 */
[----:B--2---:R-:W-:-:S07]  /*02a0*/  @!P1 DADD R12, R12, R14 ;  /* 0x000000000c0c9229 */ /* 0x004fce000000000e */
[----:B------:R0:W-:Y:S04]  /*02b0*/  @!P1 STG.E.64 desc[UR12][R4.64], R12 ;  /* 0x0000000c04009986 */ /* 0x0001e8000c101b0c */
[----:B------:R-:W2:Y:S04]  /*02c0*/  LDG.E R11, desc[UR12][R8.64+-0xc] ;  /* 0xfffff40c080b7981 */ /* 0x000ea8000c1e1900 */
[----:B------:R-:W3:Y:S01]  /*02d0*/  @!P1 LDG.E R10, desc[UR12][R2.64] ;  /* 0x0000000c020a9981 */ /* 0x000ee2000c1e1900 */
[----:B--2---:R-:W-:-:S05]  /*02e0*/  IMAD.HI R11, R11, 0x66666667, RZ ;  /* 0x666666670b0b7827 */ /* 0x004fca00078e02ff */
[----:B------:R-:W-:-:S04]  /*02f0*/  SHF.R.U32.HI R14, RZ, 0x1f, R11 ;  /* 0x0000001fff0e7819 */ /* 0x000fc8000001160b */
[----:B------:R-:W-:-:S04]  /*0300*/  LEA.HI.SX32 R11, R11, R14, 0x1e ;  /* 0x0000000e0b0b7211 */ /* 0x000fc800078ff2ff */
[----:B---3--:R-:W-:-:S13]  /*0310*/  ISETP.NE.AND P1, PT, R11, R10, PT ;  /* 0x0000000a0b00720c */ /* 0x008fda0003f25270 */
[----:B------:R-:W2:Y:S04]  /*0320*/  @!P1 LDG.E.64 R14, desc[UR12][R6.64+-0x18] ;  /* 0xffffe80c060e9981 */ /* 0x000ea8000c1e1b00 */
[----:B------:R-:W2:Y:S02]  /*0330*/  @!P1 LDG.E.64 R16, desc[UR12][R4.64] ;  /* 0x0000000c04109981 */ /* 0x000ea4000c1e1b00 */
[----:B--2---:R-:W-:-:S07]  /*0340*/  @!P1 DADD R14, R14, R16 ;  /* 0x000000000e0e9229 */ /* 0x004fce0000000010 */
[----:B------:R1:W-:Y:S04]  /*0350*/  @!P1 STG.E.64 desc[UR12][R4.64], R14 ;  /* 0x0000000e04009986 */ /* 0x0003e8000c101b0c */
[----:B------:R-:W2:Y:S04]  /*0360*/  LDG.E R11, desc[UR12][R8.64+-0x8] ;  /* 0xfffff80c080b7981 */ /* 0x000ea8000c1e1900 */
[----:B------:R-:W3:Y:S01]  /*0370*/  @!P1 LDG.E R10, desc[UR12][R2.64] ;  /* 0x0000000c020a9981 */ /* 0x000ee2000c1e1900 */
[----:B--2---:R-:W-:-:S05]  /*0380*/  IMAD.HI R11, R11, 0x66666667, RZ ;  /* 0x666666670b0b7827 */ /* 0x004fca00078e02ff */
[----:B0-----:R-:W-:-:S04]  /*0390*/  SHF.R.U32.HI R12, RZ, 0x1f, R11 ;  /* 0x0000001fff0c7819 */ /* 0x001fc8000001160b */
        /* <DEDUP_REMOVED lines=9> */
[----:B-1----:R-:W-:-:S04]  /*0430*/  SHF.R.U32.HI R14, RZ, 0x1f, R11 ;  /* 0x0000001fff0e7819 */ /* 0x002fc8000001160b */
        /* <DEDUP_REMOVED lines=43> */
[----:B------:R-:W2:Y:S01]  /*06f0*/  @!P1 LDG.E.64 R14, desc[UR12][R4.64] ;  /* 0x0000000c040e9981 */ /* 0x000ea2000c1e1b00 */
[----:B------:R-:W-:Y:S01]  /*0700*/  UIADD3 UR6, UP0, UPT, UR6, -0x8, URZ ;  /* 0xfffffff806067890 */ /* 0x000fe2000ff1e0ff */
[----:B0-----:R-:W-:-:S03]  /*0710*/  IADD3 R12, P2, PT, R6, 0x40, RZ ;  /* 0x00000040060c7810 */ /* 0x001fc60007f5e0ff */
[----:B------:R-:W-:Y:S02]  /*0720*/  UIADD3.X UR7, UPT, UPT, UR7, -0x1, URZ, UP0, !UPT ;  /* 0xffffffff07077890 */ /* 0x000fe400087fe4ff */
[----:B------:R-:W-:Y:S01]  /*0730*/  UISETP.NE.U32.AND UP0, UPT, UR6, URZ, UPT ;  /* 0x000000ff0600728c */ /* 0x000fe2000bf05070 */
[----:B------:R-:W-:-:S03]  /*0740*/  IMAD.X R13, RZ, RZ, R7, P2 ;  /* 0x000000ffff0d7224 */ /* 0x000fc600010e0607 */
[----:B------:R-:W-:Y:S01]  /*0750*/  UISETP.NE.AND.EX UP0, UPT, UR7, URZ, UPT, UP0 ;  /* 0x000000ff0700728c */ /* 0x000fe2000bf05300 */
[----:B--2---:R-:W-:-:S07]  /*0760*/  @!P1 DADD R10, R10, R14 ;  /* 0x000000000a0a9229 */ /* 0x004fce000000000e */
[----:B------:R0:W-:Y:S01]  /*0770*/  @!P1 STG.E.64 desc[UR12][R4.64], R10 ;  /* 0x0000000a04009986 */ /* 0x0001e2000c101b0c */
[----:B------:R-:W-:-:S05]  /*0780*/  IADD3 R8, P1, PT, R8, 0x20, RZ ;  /* 0x0000002008087810 */ /* 0x000fca0007f3e0ff */
[----:B------:R-:W-:Y:S01]  /*0790*/  IMAD.X R9, RZ, RZ, R9, P1 ;  /* 0x000000ffff097224 */ /* 0x000fe200008e0609 */
[----:B------:R-:W-:Y:S07]  /*07a0*/  BRA.U UP0, `(.L_x_1) ;  /* 0xfffffff900947547 */ /* 0x000fee000b83ffff */
.L_x_0:
[----:B------:R-:W-:Y:S05]  /*07b0*/  @!P0 EXIT ;  /* 0x000000000000894d */ /* 0x000fea0003800000 */
[----:B------:R-:W-:-:S04]  /*07c0*/  LOP3.LUT R6, R0, 0x7, RZ, 0xc0, !PT ;  /* 0x0000000700067812 */ /* 0x000fc800078ec0ff */
[----:B------:R-:W-:-:S04]  /*07d0*/  IADD3 R6, P1, PT, R6, -0x1, RZ ;  /* 0xffffffff06067810 */ /* 0x000fc80007f3e0ff */
[----:B------:R-:W-:Y:S01]  /*07e0*/  ISETP.GE.U32.AND P0, PT, R6, 0x3, PT ;  /* 0x000000030600780c */ /* 0x000fe20003f06070 */
[----:B------:R-:W-:-:S05]  /*07f0*/  IMAD.X R6, RZ, RZ, -0x1, P1 ;  /* 0xffffffffff067424 */ /* 0x000fca00008e06ff */
[----:B------:R-:W-:-:S13]  /*0800*/  ISETP.GE.U32.AND.EX P0, PT, R6, RZ, PT, P0 ;  /* 0x000000ff0600720c */ /* 0x000fda0003f06100 */
[----:B------:R-:W-:Y:S05]  /*0810*/  @!P0 BRA `(.L_x_2) ;  /* 0x0000000000d88947 */ /* 0x000fea0003800000 */
[----:B------:R-:W1:Y:S01]  /*0820*/  LDCU.128 UR8, c[0x0][0x380] ;  /* 0x00007000ff0877ac */ /* 0x000e620008000c00 */
[----:B0-----:R-:W2:Y:S01]  /*0830*/  LDG.E R10, desc[UR12][R2.64] ;  /* 0x0000000c020a7981 */ /* 0x001ea2000c1e1900 */
[----:B-1----:R-:W-:-:S04]  /*0840*/  ULEA UR6, UP0, UR4, UR8, 0x2 ;  /* 0x0000000804067291 */ /* 0x002fc8000f8010ff */
[----:B------:R-:W-:Y:S02]  /*0850*/  ULEA.HI.X UR7, UR4, UR9, UR5, 0x2, UP0 ;  /* 0x0000000904077291 */ /* 0x000fe400080f1405 */
[----:B------:R-:W-:-:S04]  /*0860*/  IMAD.U32 R8, RZ, RZ, UR6 ;  /* 0x00000006ff087e24 */ /* 0x000fc8000f8e00ff */
[----:B------:R-:W-:-:S05]  /*0870*/  IMAD.U32 R9, RZ, RZ, UR7 ;  /* 0x00000007ff097e24 */ /* 0x000fca000f8e00ff */
[----:B------:R-:W3:Y:S01]  /*0880*/  LDG.E R6, desc[UR12][R8.64] ;  /* 0x0000000c08067981 */ /* 0x000ee2000c1e1900 */
[----:B------:R-:W-:-:S04]  /*0890*/  ULEA UR6, UP0, UR4, UR10, 0x3 ;  /* 0x0000000a04067291 */ /* 0x000fc8000f8018ff */
[----:B------:R-:W-:Y:S01]  /*08a0*/  ULEA.HI.X UR7, UR4, UR11, UR5, 0x3, UP0 ;  /* 0x0000000b04077291 */ /* 0x000fe200080f1c05 */
[----:B---3--:R-:W-:-:S05]  /*08b0*/  IMAD.HI R6, R6, 0x66666667, RZ ;  /* 0x6666666706067827 */ /* 0x008fca00078e02ff */
[----:B------:R-:W-:-:S04]  /*08c0*/  SHF.R.U32.HI R7, RZ, 0x1f, R6 ;  /* 0x0000001fff077819 */ /* 0x000fc80000011606 */
[----:B------:R-:W-:-:S04]  /*08d0*/  LEA.HI.SX32 R7, R6, R7, 0x1e ;  /* 0x0000000706077211 */ /* 0x000fc800078ff2ff */
[----:B--2---:R-:W-:Y:S01]  /*08e0*/  ISETP.NE.AND P0, PT, R7, R10, PT ;  /* 0x0000000a0700720c */ /* 0x004fe20003f05270 */
[----:B------:R-:W-:Y:S02]  /*08f0*/  IMAD.U32 R6, RZ, RZ, UR6 ;  /* 0x00000006ff067e24 */ /* 0x000fe4000f8e00ff */
[----:B------:R-:W-:-:S10]  /*0900*/  IMAD.U32 R7, RZ, RZ, UR7 ;  /* 0x00000007ff077e24 */ /* 0x000fd4000f8e00ff */
        /* <DEDUP_REMOVED lines=26> */
[----:B------:R-:W-:Y:S01]  /*0ab0*/  BSSY.RECONVERGENT B0, `(.L_x_3) ;  /* 0x000000a000007945 */ /* 0x000fe20003800200 */
[----:B--2---:R-:W-:-:S05]  /*0ac0*/  IMAD.HI R11, R11, 0x66666667, RZ ;  /* 0x666666670b0b7827 */ /* 0x004fca00078e02ff */
[----:B-1----:R-:W-:-:S04]  /*0ad0*/  SHF.R.U32.HI R14, RZ, 0x1f, R11 ;  /* 0x0000001fff0e7819 */ /* 0x002fc8000001160b */
[----:B------:R-:W-:-:S04]  /*0ae0*/  LEA.HI.SX32 R11, R11, R14, 0x1e ;  /* 0x0000000e0b0b7211 */ /* 0x000fc800078ff2ff */
[----:B---3--:R-:W-:-:S13]  /*0af0*/  ISETP.NE.AND P0, PT, R11, R10, PT ;  /* 0x0000000a0b00720c */ /* 0x008fda0003f05270 */
[----:B0-----:R-:W-:Y:S05]  /*0b00*/  @P0 BRA `(.L_x_4) ;  /* 0x0000000000100947 */ /* 0x001fea0003800000 */
[----:B------:R-:W2:Y:S04]  /*0b10*/  LDG.E.64 R6, desc[UR12][R6.64+0x18] ;  /* 0x0000180c06067981 */ /* 0x000ea8000c1e1b00 */
[----:B------:R-:W2:Y:S02]  /*0b20*/  LDG.E.64 R8, desc[UR12][R4.64] ;  /* 0x0000000c04087981 */ /* 0x000ea4000c1e1b00 */
[----:B--2---:R-:W-:-:S07]  /*0b30*/  DADD R8, R6, R8 ;  /* 0x0000000006087229 */ /* 0x004fce0000000008 */
[----:B------:R0:W-:Y:S04]  /*0b40*/  STG.E.64 desc[UR12][R4.64], R8 ;  /* 0x0000000804007986 */ /* 0x0001e8000c101b0c */
.L_x_4:
[----:B------:R-:W-:Y:S05]  /*0b50*/  BSYNC.RECONVERGENT B0 ;  /* 0x0000000000007941 */ /* 0x000fea0003800200 */
.L_x_3:
[----:B------:R-:W-:-:S04]  /*0b60*/  UIADD3 UR4, UP0, UPT, UR4, 0x4, URZ ;  /* 0x0000000404047890 */ /* 0x000fc8000ff1e0ff */
[----:B------:R-:W-:-:S12]  /*0b70*/  UIADD3.X UR5, UPT, UPT, URZ, UR5, URZ, UP0, !UPT ;  /* 0x00000005ff057290 */ /* 0x000fd800087fe4ff */
.L_x_2:
[----:B------:R-:W-:-:S13]  /*0b80*/  LOP3.LUT P0, R6, R0, 0x3, RZ, 0xc0, !PT ;  /* 0x0000000300067812 */ /* 0x000fda000780c0ff */
[----:B------:R-:W-:Y:S05]  /*0b90*/  @!P0 EXIT ;  /* 0x000000000000894d */ /* 0x000fea0003800000 */
[----:B------:R-:W-:-:S13]  /*0ba0*/  ISETP.NE.AND P0, PT, R6, 0x1, PT ;  /* 0x000000010600780c */ /* 0x000fda0003f05270 */
[----:B------:R-:W-:Y:S05]  /*0bb0*/  @!P0 BRA `(.L_x_5) ;  /* 0x0000000000888947 */ /* 0x000fea0003800000 */
[----:B------:R-:W1:Y:S01]  /*0bc0*/  LDCU.128 UR8, c[0x0][0x380] ;  /* 0x00007000ff0877ac */ /* 0x000e620008000c00 */
[----:B------:R-:W2:Y:S01]  /*0bd0*/  LDG.E R14, desc[UR12][R2.64] ;  /* 0x0000000c020e7981 */ /* 0x000ea2000c1e1900 */
[----:B-1----:R-:W-:-:S04]  /*0be0*/  ULEA UR8, UP0, UR4, UR8, 0x2 ;  /* 0x0000000804087291 */ /* 0x002fc8000f8010ff */
[----:B------:R-:W-:Y:S02]  /*0bf0*/  ULEA.HI.X UR9, UR4, UR9, UR5, 0x2, UP0 ;  /* 0x0000000904097291 */ /* 0x000fe400080f1405 */
[----:B0-----:R-:W-:-:S04]  /*0c00*/  IMAD.U32 R10, RZ, RZ, UR8 ;  /* 0x00000008ff0a7e24 */ /* 0x001fc8000f8e00ff */
[----:B------:R-:W-:-:S05]  /*0c10*/  IMAD.U32 R11, RZ, RZ, UR9 ;  /* 0x00000009ff0b7e24 */ /* 0x000fca000f8e00ff */
[----:B------:R-:W3:Y:S01]  /*0c20*/  LDG.E R6, desc[UR12][R10.64] ;  /* 0x0000000c0a067981 */ /* 0x000ee2000c1e1900 */
[----:B------:R-:W-:-:S04]  /*0c30*/  ULEA UR10, UP0, UR4, UR10, 0x3 ;  /* 0x0000000a040a7291 */ /* 0x000fc8000f8018ff */
[----:B------:R-:W-:Y:S02]  /*0c40*/  ULEA.HI.X UR11, UR4, UR11, UR5, 0x3, UP0 ;  /* 0x0000000b040b7291 */ /* 0x000fe400080f1c05 */
[----:B------:R-:W-:-:S04]  /*0c50*/  IMAD.U32 R12, RZ, RZ, UR10 ;  /* 0x0000000aff0c7e24 */ /* 0x000fc8000f8e00ff */
[----:B------:R-:W-:Y:S02]  /*0c60*/  IMAD.U32 R13, RZ, RZ, UR11 ;  /* 0x0000000bff0d7e24 */ /* 0x000fe4000f8e00ff */
[----:B---3--:R-:W-:-:S05]  /*0c70*/  IMAD.HI R6, R6, 0x66666667, RZ ;  /* 0x6666666706067827 */ /* 0x008fca00078e02ff */
[----:B------:R-:W-:-:S04]  /*0c80*/  SHF.R.U32.HI R7, RZ, 0x1f, R6 ;  /* 0x0000001fff077819 */ /* 0x000fc80000011606 */
[----:B------:R-:W-:-:S04]  /*0c90*/  LEA.HI.SX32 R7, R6, R7, 0x1e ;  /* 0x0000000706077211 */ /* 0x000fc800078ff2ff */
[----:B--2---:R-:W-:-:S13]  /*0ca0*/  ISETP.NE.AND P0, PT, R7, R14, PT ;  /* 0x0000000e0700720c */ /* 0x004fda0003f05270 */
        /* <DEDUP_REMOVED lines=8> */
[----:B------:R-:W-:-:S04]  /*0d30*/  SHF.R.U32.HI R9, RZ, 0x1f, R8 ;  /* 0x0000001fff097819 */ /* 0x000fc80000011608 */
[----:B------:R-:W-:-:S04]  /*0d40*/  LEA.HI.SX32 R9, R8, R9, 0x1e ;  /* 0x0000000908097211 */ /* 0x000fc800078ff2ff */
[----:B---3--:R-:W-:-:S13]  /*0d50*/  ISETP.NE.AND P0, PT, R9, R14, PT ;  /* 0x0000000e0900720c */ /* 0x008fda0003f05270 */
[----:B0-----:R-:W-:Y:S05]  /*0d60*/  @P0 BRA `(.L_x_7) ;  /* 0x0000000000100947 */ /* 0x001fea0003800000 */
[----:B------:R-:W2:Y:S04]  /*0d70*/  LDG.E.64 R6, desc[UR12][R12.64+0x8] ;  /* 0x0000080c0c067981 */ /* 0x000ea8000c1e1b00 */
[----:B------:R-:W2:Y:S02]  /*0d80*/  LDG.E.64 R8, desc[UR12][R4.64] ;  /* 0x0000000c04087981 */ /* 0x000ea4000c1e1b00 */
[----:B--2---:R-:W-:-:S07]  /*0d90*/  DADD R6, R6, R8 ;  /* 0x0000000006067229 */ /* 0x004fce0000000008 */
[----:B------:R0:W-:Y:S04]  /*0da0*/  STG.E.64 desc[UR12][R4.64], R6 ;  /* 0x0000000604007986 */ /* 0x0001e8000c101b0c */
.L_x_7:
[----:B------:R-:W-:Y:S05]  /*0db0*/  BSYNC.RECONVERGENT B0 ;  /* 0x0000000000007941 */ /* 0x000fea0003800200 */
.L_x_6:
[----:B------:R-:W-:-:S04]  /*0dc0*/  UIADD3 UR4, UP0, UPT, UR4, 0x2, URZ ;  /* 0x0000000204047890 */ /* 0x000fc8000ff1e0ff */
[----:B------:R-:W-:-:S12]  /*0dd0*/  UIADD3.X UR5, UPT, UPT, URZ, UR5, URZ, UP0, !UPT ;  /* 0x00000005ff057290 */ /* 0x000fd800087fe4ff */
.L_x_5:
[----:B------:R-:W-:-:S04]  /*0de0*/  LOP3.LUT R0, R0, 0x1, RZ, 0xc0, !PT ;  /* 0x0000000100007812 */ /* 0x000fc800078ec0ff */
[----:B------:R-:W-:-:S13]  /*0df0*/  ISETP.NE.U32.AND P0, PT, R0, 0x1, PT ;  /* 0x000000010000780c */ /* 0x000fda0003f05070 */
[----:B------:R-:W-:Y:S05]  /*0e00*/  @P0 EXIT ;  /* 0x000000000000094d */ /* 0x000fea0003800000 */
[----:B------:R-:W1:Y:S01]  /*0e10*/  LDCU.64 UR6, c[0x0][0x380] ;  /* 0x00007000ff0677ac */ /* 0x000e620008000a00 */
[----:B------:R-:W2:Y:S01]  /*0e20*/  LDG.E R2, desc[UR12][R2.64] ;  /* 0x0000000c02027981 */ /* 0x000ea2000c1e1900 */
[----:B-1----:R-:W-:-:S04]  /*0e30*/  ULEA UR6, UP0, UR4, UR6, 0x2 ;  /* 0x0000000604067291 */ /* 0x002fc8000f8010ff */
[----:B------:R-:W-:Y:S02]  /*0e40*/  ULEA.HI.X UR7, UR4, UR7, UR5, 0x2, UP0 ;  /* 0x0000000704077291 */ /* 0x000fe400080f1405 */
[----:B0-----:R-:W-:-:S04]  /*0e50*/  IMAD.U32 R6, RZ, RZ, UR6 ;  /* 0x00000006ff067e24 */ /* 0x001fc8000f8e00ff */
[----:B------:R-:W-:-:S05]  /*0e60*/  IMAD.U32 R7, RZ, RZ, UR7 ;  /* 0x00000007ff077e24 */ /* 0x000fca000f8e00ff */
[----:B------:R-:W3:Y:S02]  /*0e70*/  LDG.E R6, desc[UR12][R6.64] ;  /* 0x0000000c06067981 */ /* 0x000ee4000c1e1900 */
[----:B---3--:R-:W-:-:S05]  /*0e80*/  IMAD.HI R0, R6, 0x66666667, RZ ;  /* 0x6666666706007827 */ /* 0x008fca00078e02ff */
[----:B------:R-:W-:-:S04]  /*0e90*/  SHF.R.U32.HI R9, RZ, 0x1f, R0 ;  /* 0x0000001fff097819 */ /* 0x000fc80000011600 */
[----:B------:R-:W-:-:S04]  /*0ea0*/  LEA.HI.SX32 R9, R0, R9, 0x1e ;  /* 0x0000000900097211 */ /* 0x000fc800078ff2ff */
[----:B--2---:R-:W-:-:S13]  /*0eb0*/  ISETP.NE.AND P0, PT, R9, R2, PT ;  /* 0x000000020900720c */ /* 0x004fda0003f05270 */
[----:B------:R-:W-:Y:S05]  /*0ec0*/  @P0 EXIT ;  /* 0x000000000000094d */ /* 0x000fea0003800000 */
[----:B------:R-:W0:Y:S01]  /*0ed0*/  LDCU.64 UR6, c[0x0][0x388] ;  /* 0x00007100ff0677ac */ /* 0x000e220008000a00 */
[----:B------:R-:W2:Y:S01]  /*0ee0*/  LDG.E.64 R8, desc[UR12][R4.64] ;  /* 0x0000000c04087981 */ /* 0x000ea2000c1e1b00 */
[----:B0-----:R-:W-:-:S04]  /*0ef0*/  ULEA UR6, UP0, UR4, UR6, 0x3 ;  /* 0x0000000604067291 */ /* 0x001fc8000f8018ff */
[----:B------:R-:W-:Y:S02]  /*0f00*/  ULEA.HI.X UR7, UR4, UR7, UR5, 0x3, UP0 ;  /* 0x0000000704077291 */ /* 0x000fe400080f1c05 */
[----:B------:R-:W-:-:S04]  /*0f10*/  IMAD.U32 R6, RZ, RZ, UR6 ;  /* 0x00000006ff067e24 */ /* 0x000fc8000f8e00ff */
[----:B------:R-:W-:-:S05]  /*0f20*/  IMAD.U32 R7, RZ, RZ, UR7 ;  /* 0x00000007ff077e24 */ /* 0x000fca000f8e00ff */
[----:B------:R-:W2:Y:S02]  /*0f30*/  LDG.E.64 R2, desc[UR12][R6.64] ;  /* 0x0000000c06027981 */ /* 0x000ea4000c1e1b00 */
[----:B--2---:R-:W-:-:S07]  /*0f40*/  DADD R2, R2, R8 ;  /* 0x0000000002027229 */ /* 0x004fce0000000008 */
[----:B------:R-:W-:Y:S01]  /*0f50*/  STG.E.64 desc[UR12][R4.64], R2 ;  /* 0x0000000204007986 */ /* 0x000fe2000c101b0c */
[----:B------:R-:W-:Y:S05]  /*0f60*/  EXIT ;  /* 0x000000000000794d */ /* 0x000fea0003800000 */
.L_x_8:
[----:B------:R-:W-:-:S00]  /*0f70*/  BRA `(.L_x_8) ;  /* 0xfffffffc00fc7947 */ /* 0x000fc0000383ffff */
[----:B------:R-:W-:-:S00]  /*0f80*/  NOP ;  /* 0x0000000000007918 */ /* 0x000fc00000000000 */
[----:B------:R-:W-:-:S00]  /*0f90*/  NOP ;  /* 0x0000000000007918 */ /* 0x000fc00000000000 */
[----:B------:R-:W-:-:S00]  /*0fa0*/  NOP ;  /* 0x0000000000007918 */ /* 0x000fc00000000000 */
[----:B------:R-:W-:-:S00]  /*0fb0*/  NOP ;  /* 0x0000000000007918 */ /* 0x000fc00000000000 */
[----:B------:R-:W-:-:S00]  /*0fc0*/  NOP ;  /* 0x0000000000007918 */ /* 0x000fc00000000000 */
[----:B------:R-:W-:-:S00]  /*0fd0*/  NOP ;  /* 0x0000000000007918 */ /* 0x000fc00000000000 */
[----:B------:R-:W-:-:S00]  /*0fe0*/  NOP ;  /* 0x0000000000007918 */ /* 0x000fc00000000000 */
[----:B------:R-:W-:-:S00]  /*0ff0*/  NOP ;  /* 0x0000000000007918 */ /* 0x000fc00000000000 */
.L_x_57:


//--------------------- .text._Z11oddEvenSortPdPii --------------------------
	.section	.text._Z11oddEvenSortPdPii,"ax",@progbits
	.align	128
        .global         _Z11oddEvenSortPdPii
        .type           _Z11oddEvenSortPdPii,@function
        .size           _Z11oddEvenSortPdPii,(.L_x_58 - _Z11oddEvenSortPdPii)
        .other          _Z11oddEvenSortPdPii,@"STO_CUDA_ENTRY STV_DEFAULT"
_Z11oddEvenSortPdPii:
.text._Z11oddEvenSortPdPii:
[----:B------:R-:W-:Y:S01]  /*0000*/  LDC R1, c[0x0][0x37c] ;  /* 0x0000df00ff017b82 */ /* 0x000fe20000000800 */
[----:B------:R-:W0:Y:S07]  /*0010*/  S2R R13, SR_TID.X ;  /* 0x00000000000d7919 */ /* 0x000e2e0000002100 */
[----:B------:R-:W0:Y:S01]  /*0020*/  S2UR UR6, SR_CTAID.X ;  /* 0x00000000000679c3 */ /* 0x000e220000002500 */
[----:B------:R-:W1:Y:S01]  /*0030*/  LDCU.64 UR4, c[0x0][0x358] ;  /* 0x00006b00ff0477ac */ /* 0x000e620008000a00 */
[----:B------:R-:W-:Y:S01]  /*0040*/  IMAD.MOV.U32 R12, RZ, RZ, RZ ;  /* 0x000000ffff0c7224 */ /* 0x000fe200078e00ff */
[----:B------:R-:W2:Y:S05]  /*0050*/  LDCU.64 UR8, c[0x0][0x388] ;  /* 0x00007100ff0877ac */ /* 0x000eaa0008000a00 */
[----:B------:R-:W0:Y:S08]  /*0060*/  LDC R0, c[0x0][0x360] ;  /* 0x0000d800ff007b82 */ /* 0x000e300000000800 */
[----:B------:R-:W3:Y:S08]  /*0070*/  LDC.64 R4, c[0x0][0x388] ;  /* 0x0000e200ff047b82 */ /* 0x000ef00000000a00 */
[----:B------:R-:W4:Y:S01]  /*0080*/  LDC R9, c[0x0][0x390] ;  /* 0x0000e400ff097b82 */ /* 0x000f220000000800 */
[----:B0-----:R-:W-:-:S07]  /*0090*/  IMAD R13, R0, UR6, R13 ;  /* 0x00000006000d7c24 */ /* 0x001fce000f8e020d */
[----:B------:R-:W0:Y:S01]  /*00a0*/  LDC.64 R2, c[0x0][0x380] ;  /* 0x0000e000ff027b82 */ /* 0x000e220000000a00 */
[----:B------:R-:W-:Y:S02]  /*00b0*/  IMAD R0, R0, UR6, R0 ;  /* 0x0000000600007c24 */ /* 0x000fe4000f8e0200 */
[----:B------:R-:W-:-:S03]  /*00c0*/  VIADD R7, R13, 0x1 ;  /* 0x000000010d077836 */ /* 0x000fc60000000000 */
[----:B------:R-:W-:Y:S01]  /*00d0*/  LEA R0, R0, 0xffffffff, 0x1 ;  /* 0xffffffff00007811 */ /* 0x000fe200078e08ff */
[----:B---3--:R-:W-:-:S05]  /*00e0*/  IMAD.WIDE R4, R13, 0x4, R4 ;  /* 0x000000040d047825 */ /* 0x008fca00078e0204 */
[----:B-1----:R1:W-:Y:S01]  /*00f0*/  STG.E desc[UR4][R4.64], R7 ;  /* 0x0000000704007986 */ /* 0x0023e2000c101904 */
[----:B----4-:R-:W-:Y:S01]  /*0100*/  VIADDMNMX.U32 R0, R9, 0xffffffff, R0, PT ;  /* 0xffffffff09007846 */ /* 0x010fe20003800000 */
[----:B--2---:R-:W-:Y:S06]  /*0110*/  BAR.SYNC.DEFER_BLOCKING 0x0 ;  /* 0x0000000000007b1d */ /* 0x004fec0000010000 */
.L_x_10:
[----:B-1----:R-:W-:Y:S01]  /*0120*/  IMAD R5, R13, 0x2, R12 ;  /* 0x000000020d057824 */ /* 0x002fe200078e020c */
[----:B------:R-:W-:-:S04]  /*0130*/  PLOP3.LUT P0, PT, PT, PT, PT, 0x8, 0x80 ;  /* 0x000000000080781c */ /* 0x000fc80003f0e170 */
[----:B------:R-:W-:-:S13]  /*0140*/  ISETP.GE.AND P1, PT, R5, R0, PT ;  /* 0x000000000500720c */ /* 0x000fda0003f26270 */
[----:B------:R-:W-:Y:S05]  /*0150*/  @P1 BRA `(.L_x_9) ;  /* 0x00000000003c1947 */ /* 0x000fea0003800000 */
[----:B0-----:R-:W-:-:S05]  /*0160*/  IMAD.WIDE R6, R5, 0x8, R2 ;  /* 0x0000000805067825 */ /* 0x001fca00078e0202 */
[----:B------:R-:W2:Y:S04]  /*0170*/  LDG.E.64 R8, desc[UR4][R6.64] ;  /* 0x0000000406087981 */ /* 0x000ea8000c1e1b00 */
[----:B------:R-:W2:Y:S02]  /*0180*/  LDG.E.64 R10, desc[UR4][R6.64+0x8] ;  /* 0x00000804060a7981 */ /* 0x000ea4000c1e1b00 */
[----:B--2---:R-:W-:-:S14]  /*0190*/  DSETP.GEU.AND P1, PT, R8, R10, PT ;  /* 0x0000000a0800722a */ /* 0x004fdc0003f2e000 */
[----:B------:R-:W-:Y:S05]  /*01a0*/  @P1 BRA `(.L_x_9) ;  /* 0x0000000000281947 */ /* 0x000fea0003800000 */
[----:B------:R-:W-:Y:S02]  /*01b0*/  SHF.R.S32.HI R14, RZ, 0x1f, R5 ;  /* 0x0000001fff0e7819 */ /* 0x000fe40000011405 */
[----:B------:R-:W-:-:S04]  /*01c0*/  LEA R4, P0, R5, UR8, 0x2 ;  /* 0x0000000805047c11 */ /* 0x000fc8000f8010ff */
[----:B------:R-:W-:-:S05]  /*01d0*/  LEA.HI.X R5, R5, UR9, R14, 0x2, P0 ;  /* 0x0000000905057c11 */ /* 0x000fca00080f140e */
[----:B------:R-:W2:Y:S04]  /*01e0*/  LDG.E R15, desc[UR4][R4.64+0x4] ;  /* 0x00000404040f7981 */ /* 0x000ea8000c1e1900 */
[----:B------:R-:W3:Y:S01]  /*01f0*/  LDG.E R17, desc[UR4][R4.64] ;  /* 0x0000000404117981 */ /* 0x000ee2000c1e1900 */
[----:B------:R-:W-:-:S03]  /*0200*/  PLOP3.LUT P0, PT, PT, PT, PT, 0x80, 0x8 ;  /* 0x000000000008781c */ /* 0x000fc60003f0f070 */
[----:B------:R1:W-:Y:S04]  /*0210*/  STG.E.64 desc[UR4][R6.64], R10 ;  /* 0x0000000a06007986 */ /* 0x0003e8000c101b04 */
[----:B--2---:R1:W-:Y:S04]  /*0220*/  STG.E desc[UR4][R4.64], R15 ;  /* 0x0000000f04007986 */ /* 0x0043e8000c101904 */
[----:B------:R1:W-:Y:S04]  /*0230*/  STG.E.64 desc[UR4][R6.64+0x8], R8 ;  /* 0x0000080806007986 */ /* 0x0003e8000c101b04 */
[----:B---3--:R1:W-:Y:S02]  /*0240*/  STG.E desc[UR4][R4.64+0x4], R17 ;  /* 0x0000041104007986 */ /* 0x0083e4000c101904 */
.L_x_9:
[----:B------:R-:W-:Y:S05]  /*0250*/  WARPSYNC.ALL ;  /* 0x0000000000007948 */ /* 0x000fea0003800000 */
[----:B------:R-:W-:Y:S06]  /*0260*/  BAR.RED.POPC.DEFER_BLOCKING 0x0, P0 ;  /* 0x0000000000007b1d */ /* 0x000fec0000014000 */
[----:B-1----:R-:W1:Y:S01]  /*0270*/  B2R.RESULT R4 ;  /* 0x000000000004731c */ /* 0x002e6200000e4000 */
[----:B------:R-:W-:-:S02]  /*0280*/  LOP3.LUT R12, R12, 0x1, RZ, 0x3c, !PT ;  /* 0x000000010c0c7812 */ /* 0x000fc400078e3cff */
[----:B-1----:R-:W-:-:S13]  /*0290*/  ISETP.NE.AND P0, PT, R4, RZ, PT ;  /* 0x000000ff0400720c */ /* 0x002fda0003f05270 */
[----:B------:R-:W-:Y:S05]  /*02a0*/  @P0 BRA `(.L_x_10) ;  /* 0xfffffffc009c0947 */ /* 0x000fea000383ffff */
[----:B------:R-:W-:Y:S05]  /*02b0*/  EXIT ;  /* 0x000000000000794d */ /* 0x000fea0003800000 */
.L_x_11:
        /* <DEDUP_REMOVED lines=12> */
.L_x_58:


//--------------------- .text._Z10getDocNormPiS_PdS0_i --------------------------
	.section	.text._Z10getDocNormPiS_PdS0_i,"ax",@progbits
	.align	128
        .global         _Z10getDocNormPiS_PdS0_i
        .type           _Z10getDocNormPiS_PdS0_i,@function
        .size           _Z10getDocNormPiS_PdS0_i,(.L_x_55 - _Z10getDocNormPiS_PdS0_i)
        .other          _Z10getDocNormPiS_PdS0_i,@"STO_CUDA_ENTRY STV_DEFAULT"
_Z10getDocNormPiS_PdS0_i:
.text._Z10getDocNormPiS_PdS0_i:
[----:B------:R-:W-:Y:S01]  /*0000*/  LDC R1, c[0x0][0x37c] ;  /* 0x0000df00ff017b82 */ /* 0x000fe20000000800 */
[----:B------:R-:W0:Y:S01]  /*0010*/  S2R R3, SR_TID.X ;  /* 0x0000000000037919 */ /* 0x000e220000002100 */
[----:B------:R-:W1:Y:S06]  /*0020*/  LDCU UR10, c[0x0][0x3a0] ;  /* 0x00007400ff0a77ac */ /* 0x000e6c0008000800 */
[----:B------:R-:W0:Y:S01]  /*0030*/  S2UR UR4, SR_CTAID.X ;  /* 0x00000000000479c3 */ /* 0x000e220000002500 */
[----:B------:R-:W2:Y:S07]  /*0040*/  LDCU.64 UR14, c[0x0][0x358] ;  /* 0x00006b00ff0e77ac */ /* 0x000eae0008000a00 */
[----:B------:R-:W0:Y:S01]  /*0050*/  LDC R0, c[0x0][0x360] ;  /* 0x0000d800ff007b82 */ /* 0x000e220000000800 */
[----:B-1----:R-:W-:Y:S01]  /*0060*/  UISETP.NE.AND UP0, UPT, UR10, URZ, UPT ;  /* 0x000000ff0a00728c */ /* 0x002fe2000bf05270 */
[----:B0-----:R-:W-:Y:S01]  /*0070*/  IMAD R0, R0, UR4, R3 ;  /* 0x0000000400007c24 */ /* 0x001fe2000f8e0203 */
[----:B------:R-:W-:-:S07]  /*0080*/  CS2R R2, SRZ ;  /* 0x0000000000027805 */ /* 0x000fce000001ff00 */
[----:B--2---:R-:W-:Y:S05]  /*0090*/  BRA.U !UP0, `(.L_x_12) ;  /* 0x0000000d08487547 */ /* 0x004fea000b800000 */
[----:B------:R-:W0:Y:S01]  /*00a0*/  LDCU UR11, c[0x0][0x3a0] ;  /* 0x00007400ff0b77ac */ /* 0x000e220008000800 */
[----:B------:R-:W-:Y:S01]  /*00b0*/  CS2R R2, SRZ ;  /* 0x0000000000027805 */ /* 0x000fe2000001ff00 */
[----:B------:R-:W-:Y:S01]  /*00c0*/  UISETP.GE.U32.AND UP0, UPT, UR10, 0x10, UPT ;  /* 0x000000100a00788c */ /* 0x000fe2000bf06070 */
[----:B------:R-:W-:Y:S01]  /*00d0*/  UMOV UR4, URZ ;  /* 0x000000ff00047c82 */ /* 0x000fe20008000000 */
[----:B------:R-:W-:Y:S01]  /*00e0*/  UMOV UR5, URZ ;  /* 0x000000ff00057c82 */ /* 0x000fe20008000000 */
[----:B0-----:R-:W-:-:S06]  /*00f0*/  ULOP3.LUT UP1, URZ, UR11, 0xf, URZ, 0xc0, !UPT ;  /* 0x0000000f0bff7892 */ /* 0x001fcc000f82c0ff */
[----:B------:R-:W-:Y:S05]  /*0100*/  BRA.U !UP0, `(.L_x_13) ;  /* 0x0000000508647547 */ /* 0x000fea000b800000 */
[----:B------:R-:W0:Y:S01]  /*0110*/  LDCU.64 UR8, c[0x0][0x380] ;  /* 0x00007000ff0877ac */ /* 0x000e220008000a00 */
[----:B------:R-:W-:Y:S01]  /*0120*/  CS2R R2, SRZ ;  /* 0x0000000000027805 */ /* 0x000fe2000001ff00 */
[----:B------:R-:W1:Y:S01]  /*0130*/  LDCU.64 UR6, c[0x0][0x390] ;  /* 0x00007200ff0677ac */ /* 0x000e620008000a00 */
[----:B------:R-:W-:Y:S02]  /*0140*/  ULOP3.LUT UR4, UR10, 0xfffffff0, URZ, 0xc0, !UPT ;  /* 0xfffffff00a047892 */ /* 0x000fe4000f8ec0ff */
[----:B------:R-:W-:Y:S02]  /*0150*/  USHF.R.S32.HI UR5, URZ, 0x1f, UR10 ;  /* 0x0000001fff057899 */ /* 0x000fe4000801140a */
[----:B0-----:R-:W-:Y:S02]  /*0160*/  UIADD3 UR8, UP0, UPT, UR8, 0x20, URZ ;  /* 0x0000002008087890 */ /* 0x001fe4000ff1e0ff */
[----:B-1----:R-:W-:Y:S02]  /*0170*/  UIADD3 UR6, UP2, UPT, UR6, 0x40, URZ ;  /* 0x0000004006067890 */ /* 0x002fe4000ff5e0ff */
[----:B------:R-:W-:-:S02]  /*0180*/  UIADD3.X UR9, UPT, UPT, URZ, UR9, URZ, UP0, !UPT ;  /* 0x00000009ff097290 */ /* 0x000fc400087fe4ff */
[----:B------:R-:W-:Y:S01]  /*0190*/  IMAD.U32 R4, RZ, RZ, UR8 ;  /* 0x00000008ff047e24 */ /* 0x000fe2000f8e00ff */
[----:B------:R-:W-:Y:S01]  /*01a0*/  UIADD3.X UR7, UPT, UPT, URZ, UR7, URZ, UP2, !UPT ;  /* 0x00000007ff077290 */ /* 0x000fe200097fe4ff */
[----:B------:R-:W-:Y:S01]  /*01b0*/  IMAD.U32 R8, RZ, RZ, UR6 ;  /* 0x00000006ff087e24 */ /* 0x000fe2000f8e00ff */
[----:B------:R-:W-:Y:S01]  /*01c0*/  UMOV UR6, UR4 ;  /* 0x0000000400067c82 */ /* 0x000fe20008000000 */
[----:B------:R-:W-:-:S03]  /*01d0*/  IMAD.U32 R5, RZ, RZ, UR9 ;  /* 0x00000009ff057e24 */ /* 0x000fc6000f8e00ff */
[----:B------:R-:W-:Y:S01]  /*01e0*/  IMAD.U32 R15, RZ, RZ, UR7 ;  /* 0x00000007ff0f7e24 */ /* 0x000fe2000f8e00ff */
[----:B------:R-:W-:-:S06]  /*01f0*/  UMOV UR7, UR5 ;  /* 0x0000000500077c82 */ /* 0x000fcc0008000000 */
.L_x_14:
[----:B------:R-:W2:Y:S04]  /*0200*/  LDG.E R7, desc[UR14][R4.64+-0x20] ;  /* 0xffffe00e04077981 */ /* 0x000ea8000c1e1900 */
[----:B------:R-:W3:Y:S04]  /*0210*/  LDG.E R9, desc[UR14][R4.64+-0x1c] ;  /* 0xffffe40e04097981 */ /* 0x000ee8000c1e1900 */
[----:B------:R-:W4:Y:S04]  /*0220*/  LDG.E R11, desc[UR14][R4.64+-0x18] ;  /* 0xffffe80e040b7981 */ /* 0x000f28000c1e1900 */
[----:B------:R-:W5:Y:S04]  /*0230*/  LDG.E R23, desc[UR14][R4.64+-0x14] ;  /* 0xffffec0e04177981 */ /* 0x000f68000c1e1900 */
[----:B------:R-:W5:Y:S04]  /*0240*/  LDG.E R25, desc[UR14][R4.64+-0x10] ;  /* 0xfffff00e04197981 */ /* 0x000f68000c1e1900 */
[----:B------:R-:W5:Y:S04]  /*0250*/  LDG.E R6, desc[UR14][R4.64+-0xc] ;  /* 0xfffff40e04067981 */ /* 0x000f68000c1e1900 */
[----:B------:R-:W5:Y:S04]  /*0260*/  LDG.E R13, desc[UR14][R4.64+-0x8] ;  /* 0xfffff80e040d7981 */ /* 0x000f68000c1e1900 */
[----:B------:R-:W5:Y:S04]  /*0270*/  LDG.E R21, desc[UR14][R4.64+-0x4] ;  /* 0xfffffc0e04157981 */ /* 0x000f68000c1e1900 */
[----:B------:R-:W5:Y:S04]  /*0280*/  LDG.E R27, desc[UR14][R4.64] ;  /* 0x0000000e041b7981 */ /* 0x000f68000c1e1900 */
[----:B------:R-:W5:Y:S04]  /*0290*/  LDG.E R20, desc[UR14][R4.64+0x4] ;  /* 0x0000040e04147981 */ /* 0x000f68000c1e1900 */
[----:B------:R-:W5:Y:S04]  /*02a0*/  LDG.E R29, desc[UR14][R4.64+0x8] ;  /* 0x0000080e041d7981 */ /* 0x000f68000c1e1900 */
[----:B------:R-:W5:Y:S01]  /*02b0*/  LDG.E R22, desc[UR14][R4.64+0x1c] ;  /* 0x00001c0e04167981 */ /* 0x000f62000c1e1900 */
[----:B--2---:R-:W-:-:S02]  /*02c0*/  ISETP.NE.AND P2, PT, R7, R0, PT ;  /* 0x000000000700720c */ /* 0x004fc40003f45270 */
[----:B---3--:R-:W-:Y:S01]  /*02d0*/  ISETP.NE.AND P3, PT, R9, R0, PT ;  /* 0x000000000900720c */ /* 0x008fe20003f65270 */
[----:B------:R-:W-:-:S10]  /*02e0*/  IMAD.MOV.U32 R9, RZ, RZ, R15 ;  /* 0x000000ffff097224 */ /* 0x000fd400078e000f */
[----:B------:R-:W2:Y:S01]  /*02f0*/  @!P2 LDG.E.64 R14, desc[UR14][R8.64+-0x40] ;  /* 0xffffc00e080ea981 */ /* 0x000ea2000c1e1b00 */
[----:B----4-:R-:W-:-:S03]  /*0300*/  ISETP.NE.AND P4, PT, R11, R0, PT ;  /* 0x000000000b00720c */ /* 0x010fc60003f85270 */
[----:B------:R-:W3:Y:S10]  /*0310*/  @!P3 LDG.E.64 R16, desc[UR14][R8.64+-0x38] ;  /* 0xffffc80e0810b981 */ /* 0x000ef4000c1e1b00 */
[----:B------:R-:W4:Y:S01]  /*0320*/  @!P4 LDG.E.64 R18, desc[UR14][R8.64+-0x30] ;  /* 0xffffd00e0812c981 */ /* 0x000f22000c1e1b00 */
[----:B-----5:R-:W-:-:S02]  /*0330*/  ISETP.NE.AND P5, PT, R23, R0, PT ;  /* 0x000000001700720c */ /* 0x020fc40003fa5270 */
[-C--:B------:R-:W-:Y:S01]  /*0340*/  ISETP.NE.AND P6, PT, R25, R0.reuse, PT ;  /* 0x000000001900720c */ /* 0x080fe20003fc5270 */
[----:B------:R-:W5:Y:S01]  /*0350*/  LDG.E R23, desc[UR14][R4.64+0x10] ;  /* 0x0000100e04177981 */ /* 0x000f62000c1e1900 */
[----:B------:R-:W-:-:S03]  /*0360*/  ISETP.NE.AND P0, PT, R6, R0, PT ;  /* 0x000000000600720c */ /* 0x000fc60003f05270 */
[----:B------:R-:W5:Y:S06]  /*0370*/  LDG.E R25, desc[UR14][R4.64+0xc] ;  /* 0x00000c0e04197981 */ /* 0x000f6c000c1e1900 */
[----:B------:R-:W5:Y:S01]  /*0380*/  @!P5 LDG.E.64 R10, desc[UR14][R8.64+-0x28] ;  /* 0xffffd80e080ad981 */ /* 0x000f62000c1e1b00 */
[----:B------:R-:W-:-:S03]  /*0390*/  ISETP.NE.AND P1, PT, R13, R0, PT ;  /* 0x000000000d00720c */ /* 0x000fc60003f25270 */
[----:B------:R-:W5:Y:S04]  /*03a0*/  @!P6 LDG.E.64 R6, desc[UR14][R8.64+-0x20] ;  /* 0xffffe00e0806e981 */ /* 0x000f68000c1e1b00 */
[----:B------:R-:W5:Y:S01]  /*03b0*/  @!P0 LDG.E.64 R12, desc[UR14][R8.64+-0x18] ;  /* 0xffffe80e080c8981 */ /* 0x000f62000c1e1b00 */
[----:B--2---:R-:W-:Y:S01]  /*03c0*/  @!P2 DFMA R2, R14, R14, R2 ;  /* 0x0000000e0e02a22b */ /* 0x004fe20000000002 */
[----:B------:R-:W-:-:S04]  /*03d0*/  ISETP.NE.AND P2, PT, R21, R0, PT ;  /* 0x000000001500720c */ /* 0x000fc80003f45270 */
[----:B------:R-:W2:Y:S04]  /*03e0*/  @!P1 LDG.E.64 R14, desc[UR14][R8.64+-0x10] ;  /* 0xfffff00e080e9981 */ /* 0x000ea8000c1e1b00 */
[----:B------:R-:W2:Y:S01]  /*03f0*/  LDG.E R21, desc[UR14][R4.64+0x14] ;  /* 0x0000140e04157981 */ /* 0x000ea2000c1e1900 */
[----:B---3--:R-:W-:Y:S01]  /*0400*/  @!P3 DFMA R2, R16, R16, R2 ;  /* 0x000000101002b22b */ /* 0x008fe20000000002 */
[----:B------:R-:W-:Y:S02]  /*0410*/  ISETP.NE.AND P3, PT, R27, R0, PT ;  /* 0x000000001b00720c */ /* 0x000fe40003f65270 */
[----:B------:R-:W3:Y:S04]  /*0420*/  LDG.E R27, desc[UR14][R4.64+0x18] ;  /* 0x0000180e041b7981 */ /* 0x000ee8000c1e1900 */
[----:B------:R-:W3:Y:S01]  /*0430*/  @!P2 LDG.E.64 R16, desc[UR14][R8.64+-0x8] ;  /* 0xfffff80e0810a981 */ /* 0x000ee2000c1e1b00 */
[----:B----4-:R-:W-:-:S06]  /*0440*/  @!P4 DFMA R2, R18, R18, R2 ;  /* 0x000000121202c22b */ /* 0x010fcc0000000002 */
[----:B------:R-:W4:Y:S01]  /*0450*/  @!P3 LDG.E.64 R18, desc[UR14][R8.64] ;  /* 0x0000000e0812b981 */ /* 0x000f22000c1e1b00 */
[-C--:B------:R-:W-:Y:S01]  /*0460*/  ISETP.NE.AND P4, PT, R20, R0.reuse, PT ;  /* 0x000000001400720c */ /* 0x080fe20003f85270 */
[----:B-----5:R-:W-:Y:S01]  /*0470*/  @!P5 DFMA R2, R10, R10, R2 ;  /* 0x0000000a0a02d22b */ /* 0x020fe20000000002 */
[----:B------:R-:W-:-:S11]  /*0480*/  ISETP.NE.AND P5, PT, R29, R0, PT ;  /* 0x000000001d00720c */ /* 0x000fd60003fa5270 */
[----:B------:R-:W5:Y:S01]  /*0490*/  @!P4 LDG.E.64 R10, desc[UR14][R8.64+0x8] ;  /* 0x0000080e080ac981 */ /* 0x000f62000c1e1b00 */
[----:B------:R-:W-:Y:S01]  /*04a0*/  @!P6 DFMA R2, R6, R6, R2 ;  /* 0x000000060602e22b */ /* 0x000fe20000000002 */
[-C--:B------:R-:W-:Y:S02]  /*04b0*/  ISETP.NE.AND P6, PT, R25, R0.reuse, PT ;  /* 0x000000001900720c */ /* 0x080fe40003fc5270 */
[----:B------:R-:W5:Y:S05]  /*04c0*/  @!P5 LDG.E.64 R6, desc[UR14][R8.64+0x10] ;  /* 0x0000100e0806d981 */ /* 0x000f6a000c1e1b00 */
[----:B------:R-:W-:Y:S01]  /*04d0*/  @!P0 DFMA R2, R12, R12, R2 ;  /* 0x0000000c0c02822b */ /* 0x000fe20000000002 */
[----:B------:R-:W-:-:S05]  /*04e0*/  ISETP.NE.AND P0, PT, R23, R0, PT ;  /* 0x000000001700720c */ /* 0x000fca0003f05270 */
[----:B------:R-:W5:Y:S02]  /*04f0*/  @!P6 LDG.E.64 R12, desc[UR14][R8.64+0x18] ;  /* 0x0000180e080ce981 */ /* 0x000f64000c1e1b00 */
[----:B--2---:R-:W-:-:S06]  /*0500*/  @!P1 DFMA R2, R14, R14, R2 ;  /* 0x0000000e0e02922b */ /* 0x004fcc0000000002 */
[----:B------:R-:W2:Y:S01]  /*0510*/  @!P0 LDG.E.64 R14, desc[UR14][R8.64+0x20] ;  /* 0x0000200e080e8981 */ /* 0x000ea2000c1e1b00 */
[-C--:B------:R-:W-:Y:S01]  /*0520*/  ISETP.NE.AND P1, PT, R21, R0.reuse, PT ;  /* 0x000000001500720c */ /* 0x080fe20003f25270 */
[----:B---3--:R-:W-:Y:S01]  /*0530*/  @!P2 DFMA R2, R16, R16, R2 ;  /* 0x000000101002a22b */ /* 0x008fe20000000002 */
[----:B------:R-:W-:-:S11]  /*0540*/  ISETP.NE.AND P2, PT, R27, R0, PT ;  /* 0x000000001b00720c */ /* 0x000fd60003f45270 */
[----:B------:R-:W3:Y:S01]  /*0550*/  @!P1 LDG.E.64 R16, desc[UR14][R8.64+0x28] ;  /* 0x0000280e08109981 */ /* 0x000ee2000c1e1b00 */
[----:B----4-:R-:W-:Y:S01]  /*0560*/  @!P3 DFMA R2, R18, R18, R2 ;  /* 0x000000121202b22b */ /* 0x010fe20000000002 */
[----:B------:R-:W-:Y:S02]  /*0570*/  ISETP.NE.AND P3, PT, R22, R0, PT ;  /* 0x000000001600720c */ /* 0x000fe40003f65270 */
[----:B------:R-:W4:Y:S11]  /*0580*/  @!P2 LDG.E.64 R18, desc[UR14][R8.64+0x30] ;  /* 0x0000300e0812a981 */ /* 0x000f36000c1e1b00 */
[----:B------:R0:W4:Y:S01]  /*0590*/  @!P3 LDG.E.64 R20, desc[UR14][R8.64+0x38] ;  /* 0x0000380e0814b981 */ /* 0x000122000c1e1b00 */
[----:B-----5:R-:W-:-:S08]  /*05a0*/  @!P4 DFMA R2, R10, R10, R2 ;  /* 0x0000000a0a02c22b */ /* 0x020fd00000000002 */
[----:B------:R-:W-:-:S08]  /*05b0*/  @!P5 DFMA R2, R6, R6, R2 ;  /* 0x000000060602d22b */ /* 0x000fd00000000002 */
[----:B------:R-:W-:Y:S01]  /*05c0*/  @!P6 DFMA R2, R12, R12, R2 ;  /* 0x0000000c0c02e22b */ /* 0x000fe20000000002 */
[----:B------:R-:W-:-:S04]  /*05d0*/  UIADD3 UR6, UP0, UPT, UR6, -0x10, URZ ;  /* 0xfffffff006067890 */ /* 0x000fc8000ff1e0ff */
[----:B------:R-:W-:Y:S02]  /*05e0*/  UIADD3.X UR7, UPT, UPT, UR7, -0x1, URZ, UP0, !UPT ;  /* 0xffffffff07077890 */ /* 0x000fe400087fe4ff */
[----:B------:R-:W-:-:S04]  /*05f0*/  UISETP.NE.U32.AND UP0, UPT, UR6, URZ, UPT ;  /* 0x000000ff0600728c */ /* 0x000fc8000bf05070 */
[----:B------:R-:W-:Y:S01]  /*0600*/  UISETP.NE.AND.EX UP0, UPT, UR7, URZ, UPT, UP0 ;  /* 0x000000ff0700728c */ /* 0x000fe2000bf05300 */
[----:B--2---:R-:W-:Y:S01]  /*0610*/  @!P0 DFMA R2, R14, R14, R2 ;  /* 0x0000000e0e02822b */ /* 0x004fe20000000002 */
[----:B------:R-:W-:-:S07]  /*0620*/  IADD3 R4, P0, PT, R4, 0x40, RZ ;  /* 0x0000004004047810 */ /* 0x000fce0007f1e0ff */
[----:B---3--:R-:W-:Y:S01]  /*0630*/  @!P1 DFMA R2, R16, R16, R2 ;  /* 0x000000101002922b */ /* 0x008fe20000000002 */
[----:B0-----:R-:W-:-:S07]  /*0640*/  IADD3 R8, P1, PT, R8, 0x80, RZ ;  /* 0x0000008008087810 */ /* 0x001fce0007f3e0ff */
[----:B----4-:R-:W-:Y:S01]  /*0650*/  @!P2 DFMA R2, R18, R18, R2 ;  /* 0x000000121202a22b */ /* 0x010fe20000000002 */
[----:B------:R-:W-:Y:S02]  /*0660*/  IMAD.X R5, RZ, RZ, R5, P0 ;  /* 0x000000ffff057224 */ /* 0x000fe400000e0605 */
[----:B------:R-:W-:-:S05]  /*0670*/  IMAD.X R15, RZ, RZ, R9, P1 ;  /* 0x000000ffff0f7224 */ /* 0x000fca00008e0609 */
[----:B------:R-:W-:Y:S01]  /*0680*/  @!P3 DFMA R2, R20, R20, R2 ;  /* 0x000000141402b22b */ /* 0x000fe20000000002 */
[----:B------:R-:W-:Y:S10]  /*0690*/  BRA.U UP0, `(.L_x_14) ;  /* 0xfffffff900d87547 */ /* 0x000ff4000b83ffff */
.L_x_13:
[----:B------:R-:W-:Y:S05]  /*06a0*/  BRA.U !UP1, `(.L_x_12) ;  /* 0x0000000509c47547 */ /* 0x000fea000b800000 */
[----:B------:R-:W-:Y:S02]  /*06b0*/  ULOP3.LUT UR6, UR11, 0xf, URZ, 0xc0, !UPT ;  /* 0x0000000f0b067892 */ /* 0x000fe4000f8ec0ff */
[----:B------:R-:W-:Y:S02]  /*06c0*/  ULOP3.LUT UP1, URZ, UR11, 0x7, URZ, 0xc0, !UPT ;  /* 0x000000070bff7892 */ /* 0x000fe4000f82c0ff */
[----:B------:R-:W-:-:S04]  /*06d0*/  UIADD3 UR6, UP0, UPT, UR6, -0x1, URZ ;  /* 0xffffffff06067890 */ /* 0x000fc8000ff1e0ff */
[----:B------:R-:W-:Y:S02]  /*06e0*/  UIADD3.X UR7, UPT, UPT, URZ, -0x1, URZ, UP0, !UPT ;  /* 0xffffffffff077890 */ /* 0x000fe400087fe4ff */
[----:B------:R-:W-:-:S04]  /*06f0*/  UISETP.GE.U32.AND UP0, UPT, UR6, 0x7, UPT ;  /* 0x000000070600788c */ /* 0x000fc8000bf06070 */
[----:B------:R-:W-:-:S09]  /*0700*/  UISETP.GE.U32.AND.EX UP0, UPT, UR7, URZ, UPT, UP0 ;  /* 0x000000ff0700728c */ /* 0x000fd2000bf06100 */
[----:B------:R-:W-:Y:S05]  /*0710*/  BRA.U !UP0, `(.L_x_15) ;  /* 0x0000000108b07547 */ /* 0x000fea000b800000 */
[----:B------:R-:W0:Y:S02]  /*0720*/  LDCU.64 UR6, c[0x0][0x380] ;  /* 0x00007000ff0677ac */ /* 0x000e240008000a00 */
[----:B0-----:R-:W-:-:S04]  /*0730*/  ULEA UR6, UP0, UR4, UR6, 0x2 ;  /* 0x0000000604067291 */ /* 0x001fc8000f8010ff */
[----:B------:R-:W-:Y:S02]  /*0740*/  ULEA.HI.X UR7, UR4, UR7, UR5, 0x2, UP0 ;  /* 0x0000000704077291 */ /* 0x000fe400080f1405 */
[----:B------:R-:W-:-:S04]  /*0750*/  IMAD.U32 R16, RZ, RZ, UR6 ;  /* 0x00000006ff107e24 */ /* 0x000fc8000f8e00ff */
[----:B------:R-:W-:-:S05]  /*0760*/  IMAD.U32 R17, RZ, RZ, UR7 ;  /* 0x00000007ff117e24 */ /* 0x000fca000f8e00ff */
[----:B------:R-:W2:Y:S01]  /*0770*/  LDG.E R5, desc[UR14][R16.64] ;  /* 0x0000000e10057981 */ /* 0x000ea2000c1e1900 */
[----:B------:R-:W0:Y:S03]  /*0780*/  LDCU.64 UR6, c[0x0][0x390] ;  /* 0x00007200ff0677ac */ /* 0x000e260008000a00 */
[----:B------:R-:W3:Y:S04]  /*0790*/  LDG.E R9, desc[UR14][R16.64+0x4] ;  /* 0x0000040e10097981 */ /* 0x000ee8000c1e1900 */
[----:B------:R-:W4:Y:S04]  /*07a0*/  LDG.E R11, desc[UR14][R16.64+0x8] ;  /* 0x0000080e100b7981 */ /* 0x000f28000c1e1900 */
[----:B------:R-:W5:Y:S04]  /*07b0*/  LDG.E R13, desc[UR14][R16.64+0xc] ;  /* 0x00000c0e100d7981 */ /* 0x000f68000c1e1900 */
[----:B------:R-:W5:Y:S01]  /*07c0*/  LDG.E R15, desc[UR14][R16.64+0x10] ;  /* 0x0000100e100f7981 */ /* 0x000f62000c1e1900 */
[----:B0-----:R-:W-:-:S03]  /*07d0*/  ULEA UR6, UP0, UR4, UR6, 0x3 ;  /* 0x0000000604067291 */ /* 0x001fc6000f8018ff */
[----:B------:R-:W5:Y:S01]  /*07e0*/  LDG.E R19, desc[UR14][R16.64+0x14] ;  /* 0x0000140e10137981 */ /* 0x000f62000c1e1900 */
[----:B------:R-:W-:-:S03]  /*07f0*/  ULEA.HI.X UR7, UR4, UR7, UR5, 0x3, UP0 ;  /* 0x0000000704077291 */ /* 0x000fc600080f1c05 */
[----:B------:R-:W5:Y:S01]  /*0800*/  LDG.E R21, desc[UR14][R16.64+0x18] ;  /* 0x0000180e10157981 */ /* 0x000f62000c1e1900 */
[----:B------:R-:W-:-:S03]  /*0810*/  IMAD.U32 R4, RZ, RZ, UR6 ;  /* 0x00000006ff047e24 */ /* 0x000fc6000f8e00ff */
[----:B------:R-:W5:Y:S01]  /*0820*/  LDG.E R23, desc[UR14][R16.64+0x1c] ;  /* 0x00001c0e10177981 */ /* 0x000f62000c1e1900 */
[----:B--2---:R-:W-:Y:S01]  /*0830*/  ISETP.NE.AND P6, PT, R5, R0, PT ;  /* 0x000000000500720c */ /* 0x004fe20003fc5270 */
[----:B------:R-:W-:-:S12]  /*0840*/  IMAD.U32 R5, RZ, RZ, UR7 ;  /* 0x00000007ff057e24 */ /* 0x000fd8000f8e00ff */
[----:B------:R-:W2:Y:S01]  /*0850*/  @!P6 LDG.E.64 R6, desc[UR14][R4.64] ;  /* 0x0000000e0406e981 */ /* 0x000ea2000c1e1b00 */
[-C--:B---3--:R-:W-:Y:S02]  /*0860*/  ISETP.NE.AND P5, PT, R9, R0.reuse, PT ;  /* 0x000000000900720c */ /* 0x088fe40003fa5270 */
[-C--:B----4-:R-:W-:Y:S02]  /*0870*/  ISETP.NE.AND P4, PT, R11, R0.reuse, PT ;  /* 0x000000000b00720c */ /* 0x090fe40003f85270 */
[----:B-----5:R-:W-:-:S09]  /*0880*/  ISETP.NE.AND P3, PT, R13, R0, PT ;  /* 0x000000000d00720c */ /* 0x020fd20003f65270 */
[----:B------:R-:W3:Y:S01]  /*0890*/  @!P5 LDG.E.64 R8, desc[UR14][R4.64+0x8] ;  /* 0x0000080e0408d981 */ /* 0x000ee2000c1e1b00 */
[----:B------:R-:W-:-:S03]  /*08a0*/  ISETP.NE.AND P2, PT, R15, R0, PT ;  /* 0x000000000f00720c */ /* 0x000fc60003f45270 */
[----:B------:R-:W4:Y:S01]  /*08b0*/  @!P4 LDG.E.64 R10, desc[UR14][R4.64+0x10] ;  /* 0x0000100e040ac981 */ /* 0x000f22000c1e1b00 */
[----:B------:R-:W-:-:S03]  /*08c0*/  ISETP.NE.AND P1, PT, R19, R0, PT ;  /* 0x000000001300720c */ /* 0x000fc60003f25270 */
[----:B------:R-:W5:Y:S01]  /*08d0*/  @!P3 LDG.E.64 R12, desc[UR14][R4.64+0x18] ;  /* 0x0000180e040cb981 */ /* 0x000f62000c1e1b00 */
[----:B------:R-:W-:-:S05]  /*08e0*/  ISETP.NE.AND P0, PT, R21, R0, PT ;  /* 0x000000001500720c */ /* 0x000fca0003f05270 */
[----:B------:R-:W5:Y:S04]  /*08f0*/  @!P2 LDG.E.64 R14, desc[UR14][R4.64+0x20] ;  /* 0x0000200e040ea981 */ /* 0x000f68000c1e1b00 */
[----:B------:R-:W5:Y:S01]  /*0900*/  @!P1 LDG.E.64 R16, desc[UR14][R4.64+0x28] ;  /* 0x0000280e04109981 */ /* 0x000f62000c1e1b00 */
[----:B--2---:R-:W-:Y:S01]  /*0910*/  @!P6 DFMA R2, R6, R6, R2 ;  /* 0x000000060602e22b */ /* 0x004fe20000000002 */
[----:B------:R-:W-:Y:S02]  /*0920*/  ISETP.NE.AND P6, PT, R23, R0, PT ;  /* 0x000000001700720c */ /* 0x000fe40003fc5270 */
[----:B------:R-:W2:Y:S11]  /*0930*/  @!P0 LDG.E.64 R6, desc[UR14][R4.64+0x30] ;  /* 0x0000300e04068981 */ /* 0x000eb6000c1e1b00 */
[----:B------:R-:W2:Y:S01]  /*0940*/  @!P6 LDG.E.64 R18, desc[UR14][R4.64+0x38] ;  /* 0x0000380e0412e981 */ /* 0x000ea2000c1e1b00 */
[----:B---3--:R-:W-:-:S08]  /*0950*/  @!P5 DFMA R2, R8, R8, R2 ;  /* 0x000000080802d22b */ /* 0x008fd00000000002 */
[----:B----4-:R-:W-:-:S08]  /*0960*/  @!P4 DFMA R2, R10, R10, R2 ;  /* 0x0000000a0a02c22b */ /* 0x010fd00000000002 */
[----:B-----5:R-:W-:-:S08]  /*0970*/  @!P3 DFMA R2, R12, R12, R2 ;  /* 0x0000000c0c02b22b */ /* 0x020fd00000000002 */
[----:B------:R-:W-:-:S08]  /*0980*/  @!P2 DFMA R2, R14, R14, R2 ;  /* 0x0000000e0e02a22b */ /* 0x000fd00000000002 */
[----:B------:R-:W-:Y:S01]  /*0990*/  @!P1 DFMA R2, R16, R16, R2 ;  /* 0x000000101002922b */ /* 0x000fe20000000002 */
[----:B------:R-:W-:-:S04]  /*09a0*/  UIADD3 UR4, UP0, UPT, UR4, 0x8, URZ ;  /* 0x0000000804047890 */ /* 0x000fc8000ff1e0ff */
[----:B------:R-:W-:-:S03]  /*09b0*/  UIADD3.X UR5, UPT, UPT, URZ, UR5, URZ, UP0, !UPT ;  /* 0x00000005ff057290 */ /* 0x000fc600087fe4ff */
[----:B--2---:R-:W-:-:S08]  /*09c0*/  @!P0 DFMA R2, R6, R6, R2 ;  /* 0x000000060602822b */ /* 0x004fd00000000002 */
[----:B------:R-:W-:-:S11]  /*09d0*/  @!P6 DFMA R2, R18, R18, R2 ;  /* 0x000000121202e22b */ /* 0x000fd60000000002 */
.L_x_15:
        /* <DEDUP_REMOVED lines=17> */
[----:B------:R-:W5:Y:S01]  /*0af0*/  LDG.E R15, desc[UR14][R8.64+0xc] ;  /* 0x00000c0e080f7981 */ /* 0x000f62000c1e1900 */
[----:B0-----:R-:W-:-:S04]  /*0b00*/  ULEA UR6, UP0, UR4, UR6, 0x3 ;  /* 0x0000000604067291 */ /* 0x001fc8000f8018ff */
[----:B------:R-:W-:Y:S02]  /*0b10*/  ULEA.HI.X UR7, UR4, UR7, UR5, 0x3, UP0 ;  /* 0x0000000704077291 */ /* 0x000fe400080f1c05 */
[----:B------:R-:W-:-:S04]  /*0b20*/  IMAD.U32 R12, RZ, RZ, UR6 ;  /* 0x00000006ff0c7e24 */ /* 0x000fc8000f8e00ff */
[----:B------:R-:W-:Y:S01]  /*0b30*/  IMAD.U32 R13, RZ, RZ, UR7 ;  /* 0x00000007ff0d7e24 */ /* 0x000fe2000f8e00ff */
[-C--:B--2---:R-:W-:Y:S02]  /*0b40*/  ISETP.NE.AND P0, PT, R5, R0.reuse, PT ;  /* 0x000000000500720c */ /* 0x084fe40003f05270 */
[-C--:B---3--:R-:W-:Y:S02]  /*0b50*/  ISETP.NE.AND P1, PT, R7, R0.reuse, PT ;  /* 0x000000000700720c */ /* 0x088fe40003f25270 */
[----:B----4-:R-:W-:-:S09]  /*0b60*/  ISETP.NE.AND P2, PT, R11, R0, PT ;  /* 0x000000000b00720c */ /* 0x010fd20003f45270 */
[----:B------:R-:W2:Y:S01]  /*0b70*/  @!P0 LDG.E.64 R4, desc[UR14][R12.64] ;  /* 0x0000000e0c048981 */ /* 0x000ea2000c1e1b00 */
[----:B-----5:R-:W-:-:S03]  /*0b80*/  ISETP.NE.AND P3, PT, R15, R0, PT ;  /* 0x000000000f00720c */ /* 0x020fc60003f65270 */
[----:B------:R-:W3:Y:S04]  /*0b90*/  @!P1 LDG.E.64 R6, desc[UR14][R12.64+0x8] ;  /* 0x0000080e0c069981 */ /* 0x000ee8000c1e1b00 */
[----:B------:R-:W4:Y:S06]  /*0ba0*/  @!P2 LDG.E.64 R8, desc[UR14][R12.64+0x10] ;  /* 0x0000100e0c08a981 */ /* 0x000f2c000c1e1b00 */
[----:B------:R-:W5:Y:S01]  /*0bb0*/  @!P3 LDG.E.64 R10, desc[UR14][R12.64+0x18] ;  /* 0x0000180e0c0ab981 */ /* 0x000f62000c1e1b00 */
[----:B------:R-:W-:-:S04]  /*0bc0*/  UIADD3 UR4, UP0, UPT, UR4, 0x4, URZ ;  /* 0x0000000404047890 */ /* 0x000fc8000ff1e0ff */
[----:B------:R-:W-:Y:S01]  /*0bd0*/  UIADD3.X UR5, UPT, UPT, URZ, UR5, URZ, UP0, !UPT ;  /* 0x00000005ff057290 */ /* 0x000fe200087fe4ff */
[----:B--2---:R-:W-:-:S08]  /*0be0*/  @!P0 DFMA R2, R4, R4, R2 ;  /* 0x000000040402822b */ /* 0x004fd00000000002 */
[----:B---3--:R-:W-:-:S08]  /*0bf0*/  @!P1 DFMA R2, R6, R6, R2 ;  /* 0x000000060602922b */ /* 0x008fd00000000002 */
[----:B----4-:R-:W-:-:S08]  /*0c00*/  @!P2 DFMA R2, R8, R8, R2 ;  /* 0x000000080802a22b */ /* 0x010fd00000000002 */
[----:B-----5:R-:W-:-:S11]  /*0c10*/  @!P3 DFMA R2, R10, R10, R2 ;  /* 0x0000000a0a02b22b */ /* 0x020fd60000000002 */
.L_x_16:
[----:B------:R-:W-:Y:S05]  /*0c20*/  BRA.U !UP1, `(.L_x_12) ;  /* 0x0000000109647547 */ /* 0x000fea000b800000 */
[----:B------:R-:W0:Y:S01]  /*0c30*/  LDCU.64 UR8, c[0x0][0x390] ;  /* 0x00007200ff0877ac */ /* 0x000e220008000a00 */
[----:B------:R-:W1:Y:S01]  /*0c40*/  LDCU.64 UR12, c[0x0][0x380] ;  /* 0x00007000ff0c77ac */ /* 0x000e620008000a00 */
[----:B------:R-:W-:Y:S02]  /*0c50*/  ULOP3.LUT UR6, UR11, 0x3, URZ, 0xc0, !UPT ;  /* 0x000000030b067892 */ /* 0x000fe4000f8ec0ff */
[----:B0-----:R-:W-:Y:S02]  /*0c60*/  ULEA UR8, UP0, UR4, UR8, 0x3 ;  /* 0x0000000804087291 */ /* 0x001fe4000f8018ff */
[----:B-1----:R-:W-:Y:S02]  /*0c70*/  ULEA UR7, UP1, UR4, UR12, 0x2 ;  /* 0x0000000c04077291 */ /* 0x002fe4000f8210ff */
[----:B------:R-:W-:Y:S02]  /*0c80*/  ULEA.HI.X UR9, UR4, UR9, UR5, 0x3, UP0 ;  /* 0x0000000904097291 */ /* 0x000fe400080f1c05 */
[----:B------:R-:W-:-:S03]  /*0c90*/  ULEA.HI.X UR5, UR4, UR13, UR5, 0x2, UP1 ;  /* 0x0000000d04057291 */ /* 0x000fc600088f1405 */
[----:B------:R-:W-:-:S09]  /*0ca0*/  UMOV UR4, URZ ;  /* 0x000000ff00047c82 */ /* 0x000fd20008000000 */
.L_x_17:
[----:B------:R-:W-:Y:S02]  /*0cb0*/  IMAD.U32 R7, RZ, RZ, UR5 ;  /* 0x00000005ff077e24 */ /* 0x000fe4000f8e00ff */
[----:B------:R-:W-:-:S05]  /*0cc0*/  IMAD.U32 R6, RZ, RZ, UR7 ;  /* 0x00000007ff067e24 */ /* 0x000fca000f8e00ff */
[----:B------:R-:W2:Y:S01]  /*0cd0*/  LDG.E R7, desc[UR14][R6.64] ;  /* 0x0000000e06077981 */ /* 0x000ea2000c1e1900 */
[----:B------:R-:W-:Y:S02]  /*0ce0*/  IMAD.U32 R4, RZ, RZ, UR8 ;  /* 0x00000008ff047e24 */ /* 0x000fe4000f8e00ff */
[----:B------:R-:W-:Y:S01]  /*0cf0*/  IMAD.U32 R5, RZ, RZ, UR9 ;  /* 0x00000009ff057e24 */ /* 0x000fe2000f8e00ff */
[----:B------:R-:W-:Y:S01]  /*0d00*/  UIADD3 UR6, UP0, UPT, UR6, -0x1, URZ ;  /* 0xffffffff06067890 */ /* 0x000fe2000ff1e0ff */
[----:B--2---:R-:W-:-:S13]  /*0d10*/  ISETP.NE.AND P0, PT, R7, R0, PT ;  /* 0x000000000700720c */ /* 0x004fda0003f05270 */
[----:B------:R-:W2:Y:S01]  /*0d20*/  @!P0 LDG.E.64 R4, desc[UR14][R4.64] ;  /* 0x0000000e04048981 */ /* 0x000ea2000c1e1b00 */
[----:B------:R-:W-:Y:S02]  /*0d30*/  UIADD3.X UR4, UPT, UPT, UR4, -0x1, URZ, UP0, !UPT ;  /* 0xffffffff04047890 */ /* 0x000fe400087fe4ff */
[----:B------:R-:W-:Y:S02]  /*0d40*/  UISETP.NE.U32.AND UP0, UPT, UR6, URZ, UPT ;  /* 0x000000ff0600728c */ /* 0x000fe4000bf05070 */
[----:B------:R-:W-:Y:S02]  /*0d50*/  UIADD3 UR8, UP1, UPT, UR8, 0x8, URZ ;  /* 0x0000000808087890 */ /* 0x000fe4000ff3e0ff */
[----:B------:R-:W-:Y:S02]  /*0d60*/  UISETP.NE.AND.EX UP0, UPT, UR4, URZ, UPT, UP0 ;  /* 0x000000ff0400728c */ /* 0x000fe4000bf05300 */
[----:B------:R-:W-:Y:S02]  /*0d70*/  UIADD3 UR7, UP2, UPT, UR7, 0x4, URZ ;  /* 0x0000000407077890 */ /* 0x000fe4000ff5e0ff */
[----:B------:R-:W-:-:S02]  /*0d80*/  UIADD3.X UR9, UPT, UPT, URZ, UR9, URZ, UP1, !UPT ;  /* 0x00000009ff097290 */ /* 0x000fc40008ffe4ff */
[----:B------:R-:W-:Y:S01]  /*0d90*/  UIADD3.X UR5, UPT, UPT, URZ, UR5, URZ, UP2, !UPT ;  /* 0x00000005ff057290 */ /* 0x000fe200097fe4ff */
[----:B--2---:R-:W-:Y:S02]  /*0da0*/  @!P0 DFMA R2, R4, R4, R2 ;  /* 0x000000040402822b */ /* 0x004fe40000000002 */
[----:B------:R-:W-:Y:S09]  /*0db0*/  BRA.U UP0, `(.L_x_17) ;  /* 0xfffffffd00bc7547 */ /* 0x000ff2000b83ffff */
.L_x_12:
[----:B------:R-:W0:Y:S01]  /*0dc0*/  MUFU.RSQ64H R5, R3 ;  /* 0x0000000300057308 */ /* 0x000e220000001c00 */
[----:B------:R-:W-:Y:S01]  /*0dd0*/  VIADD R4, R3, 0xfcb00000 ;  /* 0xfcb0000003047836 */ /* 0x000fe20000000000 */
[----:B------:R-:W-:Y:S01]  /*0de0*/  BAR.SYNC.DEFER_BLOCKING 0x0 ;  /* 0x0000000000007b1d */ /* 0x000fe20000010000 */
[----:B------:R-:W-:Y:S02]  /*0df0*/  IMAD.MOV.U32 R8, RZ, RZ, 0x0 ;  /* 0x00000000ff087424 */ /* 0x000fe400078e00ff */
[----:B------:R-:W-:Y:S01]  /*0e00*/  IMAD.MOV.U32 R9, RZ, RZ, 0x3fd80000 ;  /* 0x3fd80000ff097424 */ /* 0x000fe200078e00ff */
[----:B------:R-:W-:Y:S02]  /*0e10*/  ISETP.GE.U32.AND P0, PT, R4, 0x7ca00000, PT ;  /* 0x7ca000000400780c */ /* 0x000fe40003f06070 */
[----:B------:R-:W-:Y:S01]  /*0e20*/  BSSY.RECONVERGENT B0, `(.L_x_18) ;  /* 0x0000010000007945 */ /* 0x000fe20003800200 */
[----:B0-----:R-:W-:-:S08]  /*0e30*/  DMUL R6, R4, R4 ;  /* 0x0000000404067228 */ /* 0x001fd00000000000 */
[----:B------:R-:W-:-:S08]  /*0e40*/  DFMA R6, -R6, R2, 1 ;  /* 0x3ff000000606742b */ /* 0x000fd00000000102 */
[----:B------:R-:W-:Y:S02]  /*0e50*/  DFMA R8, R6, R8, 0.5 ;  /* 0x3fe000000608742b */ /* 0x000fe40000000008 */
[----:B------:R-:W-:-:S08]  /*0e60*/  DMUL R6, R4, R6 ;  /* 0x0000000604067228 */ /* 0x000fd00000000000 */
[----:B------:R-:W-:-:S08]  /*0e70*/  DFMA R10, R8, R6, R4 ;  /* 0x00000006080a722b */ /* 0x000fd00000000004 */
[----:B------:R-:W-:Y:S02]  /*0e80*/  DMUL R12, R10, R2 ;  /* 0x000000020a0c7228 */ /* 0x000fe40000000000 */
[----:B------:R-:W-:Y:S02]  /*0e90*/  VIADD R9, R11, 0xfff00000 ;  /* 0xfff000000b097836 */ /* 0x000fe40000000000 */
[----:B------:R-:W-:-:S04]  /*0ea0*/  IMAD.MOV.U32 R8, RZ, RZ, R10 ;  /* 0x000000ffff087224 */ /* 0x000fc800078e000a */
[----:B------:R-:W-:-:S08]  /*0eb0*/  DFMA R14, R12, -R12, R2 ;  /* 0x8000000c0c0e722b */ /* 0x000fd00000000002 */
[----:B------:R-:W-:Y:S01]  /*0ec0*/  DFMA R6, R14, R8, R12 ;  /* 0x000000080e06722b */ /* 0x000fe2000000000c */
[----:B------:R-:W-:Y:S10]  /*0ed0*/  @!P0 BRA `(.L_x_19) ;  /* 0x0000000000108947 */ /* 0x000ff40003800000 */
[----:B------:R-:W-:Y:S01]  /*0ee0*/  IMAD.MOV.U32 R6, RZ, RZ, R2 ;  /* 0x000000ffff067224 */ /* 0x000fe200078e0002 */
[----:B------:R-:W-:Y:S01]  /*0ef0*/  MOV R2, 0xf20 ;  /* 0x00000f2000027802 */ /* 0x000fe20000000f00 */
[----:B------:R-:W-:-:S07]  /*0f00*/  IMAD.MOV.U32 R7, RZ, RZ, R3 ;  /* 0x000000ffff077224 */ /* 0x000fce00078e0003 */
[----:B------:R-:W-:Y:S05]  /*0f10*/  CALL.REL.NOINC `($__internal_0_$__cuda_sm20_dsqrt_rn_f64_mediumpath_v1) ;  /* 0x0000000000147944 */ /* 0x000fea0003c00000 */
.L_x_19:
[----:B------:R-:W-:Y:S05]  /*0f20*/  BSYNC.RECONVERGENT B0 ;  /* 0x0000000000007941 */ /* 0x000fea0003800200 */
.L_x_18:
[----:B------:R-:W0:Y:S02]  /*0f30*/  LDC.64 R2, c[0x0][0x398] ;  /* 0x0000e600ff027b82 */ /* 0x000e240000000a00 */
[----:B0-----:R-:W-:-:S05]  /*0f40*/  IMAD.WIDE R2, R0, 0x8, R2 ;  /* 0x0000000800027825 */ /* 0x001fca00078e0202 */
[----:B------:R-:W-:Y:S01]  /*0f50*/  STG.E.64 desc[UR14][R2.64], R6 ;  /* 0x0000000602007986 */ /* 0x000fe2000c101b0e */
[----:B------:R-:W-:Y:S05]  /*0f60*/  EXIT ;  /* 0x000000000000794d */ /* 0x000fea0003800000 */
        .weak           $__internal_0_$__cuda_sm20_dsqrt_rn_f64_mediumpath_v1
        .type           $__internal_0_$__cuda_sm20_dsqrt_rn_f64_mediumpath_v1,@function
        .size           $__internal_0_$__cuda_sm20_dsqrt_rn_f64_mediumpath_v1,(.L_x_55 - $__internal_0_$__cuda_sm20_dsqrt_rn_f64_mediumpath_v1)
$__internal_0_$__cuda_sm20_dsqrt_rn_f64_mediumpath_v1:
[----:B------:R-:W-:Y:S01]  /*0f70*/  ISETP.GE.U32.AND P0, PT, R4, -0x3400000, PT ;  /* 0xfcc000000400780c */ /* 0x000fe20003f06070 */
[----:B------:R-:W-:Y:S01]  /*0f80*/  BSSY.RECONVERGENT B1, `(.L_x_20) ;  /* 0x0000026000017945 */ /* 0x000fe20003800200 */
[----:B------:R-:W-:Y:S02]  /*0f90*/  IMAD.MOV.U32 R8, RZ, RZ, R10 ;  /* 0x000000ffff087224 */ /* 0x000fe400078e000a */
[----:B------:R-:W-:Y:S02]  /*0fa0*/  IMAD.MOV.U32 R4, RZ, RZ, R14 ;  /* 0x000000ffff047224 */ /* 0x000fe400078e000e */
[----:B------:R-:W-:-:S07]  /*0fb0*/  IMAD.MOV.U32 R5, RZ, RZ, R15 ;  /* 0x000000ffff057224 */ /* 0x000fce00078e000f */
[----:B------:R-:W-:Y:S05]  /*0fc0*/  @!P0 BRA `(.L_x_21) ;  /* 0x0000000000208947 */ /* 0x000fea0003800000 */
[----:B------:R-:W-:-:S10]  /*0fd0*/  DFMA.RM R4, R4, R8, R12 ;  /* 0x000000080404722b */ /* 0x000fd4000000400c */
[----:B------:R-:W-:-:S05]  /*0fe0*/  IADD3 R8, P0, PT, R4, 0x1, RZ ;  /* 0x0000000104087810 */ /* 0x000fca0007f1e0ff */
[----:B------:R-:W-:-:S06]  /*0ff0*/  IMAD.X R9, RZ, RZ, R5, P0 ;  /* 0x000000ffff097224 */ /* 0x000fcc00000e0605 */
[----:B------:R-:W-:-:S08]  /*1000*/  DFMA.RP R6, -R4, R8, R6 ;  /* 0x000000080406722b */ /* 0x000fd00000008106 */
[----:B------:R-:W-:-:S06]  /*1010*/  DSETP.GT.AND P0, PT, R6, RZ, PT ;  /* 0x000000ff0600722a */ /* 0x000fcc0003f04000 */
[----:B------:R-:W-:Y:S02]  /*1020*/  FSEL R4, R8, R4, P0 ;  /* 0x0000000408047208 */ /* 0x000fe40000000000 */
[----:B------:R-:W-:Y:S01]  /*1030*/  FSEL R5, R9, R5, P0 ;  /* 0x0000000509057208 */ /* 0x000fe20000000000 */
[----:B------:R-:W-:Y:S06]  /*1040*/  BRA `(.L_x_22) ;  /* 0x0000000000647947 */ /* 0x000fec0003800000 */
.L_x_21:
[----:B------:R-:W-:-:S14]  /*1050*/  DSETP.NE.AND P0, PT, R6, RZ, PT ;  /* 0x000000ff0600722a */ /* 0x000fdc0003f05000 */
[----:B------:R-:W-:Y:S05]  /*1060*/  @!P0 BRA `(.L_x_23) ;  /* 0x0000000000588947 */ /* 0x000fea0003800000 */
[----:B------:R-:W-:-:S13]  /*1070*/  ISETP.GE.AND P0, PT, R7, RZ, PT ;  /* 0x000000ff0700720c */ /* 0x000fda0003f06270 */
[----:B------:R-:W-:Y:S02]  /*1080*/  @!P0 IMAD.MOV.U32 R4, RZ, RZ, 0x0 ;  /* 0x00000000ff048424 */ /* 0x000fe400078e00ff */
[----:B------:R-:W-:Y:S01]  /*1090*/  @!P0 IMAD.MOV.U32 R5, RZ, RZ, -0x80000 ;  /* 0xfff80000ff058424 */ /* 0x000fe200078e00ff */
[----:B------:R-:W-:Y:S06]  /*10a0*/  @!P0 BRA `(.L_x_22) ;  /* 0x00000000004c8947 */ /* 0x000fec0003800000 */
[----:B------:R-:W-:-:S13]  /*10b0*/  ISETP.GT.AND P0, PT, R7, 0x7fefffff, PT ;  /* 0x7fefffff0700780c */ /* 0x000fda0003f04270 */
[----:B------:R-:W-:Y:S05]  /*10c0*/  @P0 BRA `(.L_x_23) ;  /* 0x0000000000400947 */ /* 0x000fea0003800000 */
[----:B------:R-:W-:Y:S01]  /*10d0*/  DMUL R4, R6, 8.11296384146066816958e+31 ;  /* 0x4690000006047828 */ /* 0x000fe20000000000 */
[----:B------:R-:W-:Y:S02]  /*10e0*/  IMAD.MOV.U32 R10, RZ, RZ, 0x0 ;  /* 0x00000000ff0a7424 */ /* 0x000fe400078e00ff */
[----:B------:R-:W-:Y:S02]  /*10f0*/  IMAD.MOV.U32 R6, RZ, RZ, RZ ;  /* 0x000000ffff067224 */ /* 0x000fe400078e00ff */
[----:B------:R-:W-:Y:S01]  /*1100*/  IMAD.MOV.U32 R11, RZ, RZ, 0x3fd80000 ;  /* 0x3fd80000ff0b7424 */ /* 0x000fe200078e00ff */
[----:B------:R-:W0:Y:S03]  /*1110*/  MUFU.RSQ64H R7, R5 ;  /* 0x0000000500077308 */ /* 0x000e260000001c00 */
[----:B0-----:R-:W-:-:S08]  /*1120*/  DMUL R8, R6, R6 ;  /* 0x0000000606087228 */ /* 0x001fd00000000000 */
[----:B------:R-:W-:-:S08]  /*1130*/  DFMA R8, R4, -R8, 1 ;  /* 0x3ff000000408742b */ /* 0x000fd00000000808 */
[----:B------:R-:W-:Y:S02]  /*1140*/  DFMA R10, R8, R10, 0.5 ;  /* 0x3fe00000080a742b */ /* 0x000fe4000000000a */
[----:B------:R-:W-:-:S08]  /*1150*/  DMUL R8, R6, R8 ;  /* 0x0000000806087228 */ /* 0x000fd00000000000 */
[----:B------:R-:W-:-:S08]  /*1160*/  DFMA R8, R10, R8, R6 ;  /* 0x000000080a08722b */ /* 0x000fd00000000006 */
[----:B------:R-:W-:Y:S02]  /*1170*/  DMUL R6, R4, R8 ;  /* 0x0000000804067228 */ /* 0x000fe40000000000 */
[----:B------:R-:W-:-:S06]  /*1180*/  VIADD R9, R9, 0xfff00000 ;  /* 0xfff0000009097836 */ /* 0x000fcc0000000000 */
[----:B------:R-:W-:-:S08]  /*1190*/  DFMA R10, R6, -R6, R4 ;  /* 0x80000006060a722b */ /* 0x000fd00000000004 */
[----:B------:R-:W-:-:S10]  /*11a0*/  DFMA R4, R8, R10, R6 ;  /* 0x0000000a0804722b */ /* 0x000fd40000000006 */
[----:B------:R-:W-:Y:S01]  /*11b0*/  VIADD R5, R5, 0xfcb00000 ;  /* 0xfcb0000005057836 */ /* 0x000fe20000000000 */
[----:B------:R-:W-:Y:S06]  /*11c0*/  BRA `(.L_x_22) ;  /* 0x0000000000047947 */ /* 0x000fec0003800000 */
.L_x_23:
[----:B------:R-:W-:-:S11]  /*11d0*/  DADD R4, R6, R6 ;  /* 0x0000000006047229 */ /* 0x000fd60000000006 */
.L_x_22:
[----:B------:R-:W-:Y:S05]  /*11e0*/  BSYNC.RECONVERGENT B1 ;  /* 0x0000000000017941 */ /* 0x000fea0003800200 */
.L_x_20:
[----:B------:R-:W-:Y:S02]  /*11f0*/  IMAD.MOV.U32 R3, RZ, RZ, 0x0 ;  /* 0x00000000ff037424 */ /* 0x000fe400078e00ff */
[----:B------:R-:W-:Y:S02]  /*1200*/  IMAD.MOV.U32 R6, RZ, RZ, R4 ;  /* 0x000000ffff067224 */ /* 0x000fe400078e0004 */
[----:B------:R-:W-:Y:S01]  /*1210*/  IMAD.MOV.U32 R7, RZ, RZ, R5 ;  /* 0x000000ffff077224 */ /* 0x000fe200078e0005 */
[----:B------:R-:W-:Y:S06]  /*1220*/  RET.REL.NODEC R2 `(_Z10getDocNormPiS_PdS0_i) ;  /* 0xffffffec02747950 */ /* 0x000fec0003c3ffff */
.L_x_24:
        /* <DEDUP_REMOVED lines=13> */
.L_x_55:


//--------------------- .text._Z9printlistPiS_S_  --------------------------
	.section	.text._Z9printlistPiS_S_,"ax",@progbits
	.align	128
        .global         _Z9printlistPiS_S_
        .type           _Z9printlistPiS_S_,@function
        .size           _Z9printlistPiS_S_,(.L_x_60 - _Z9printlistPiS_S_)
        .other          _Z9printlistPiS_S_,@"STO_CUDA_ENTRY STV_DEFAULT"
_Z9printlistPiS_S_:
.text._Z9printlistPiS_S_:
[----:B------:R-:W0:Y:S01]  /*0000*/  LDC R1, c[0x0][0x37c] ;  /* 0x0000df00ff017b82 */ /* 0x000e220000000800 */
[----:B------:R-:W1:Y:S01]  /*0010*/  S2R R0, SR_TID.X ;  /* 0x0000000000007919 */ /* 0x000e620000002100 */
[----:B------:R-:W2:Y:S06]  /*0020*/  LDCU UR5, c[0x0][0x2fc] ;  /* 0x00005f80ff0577ac */ /* 0x000eac0008000800 */
[----:B------:R-:W1:Y:S01]  /*0030*/  S2UR UR4, SR_CTAID.X ;  /* 0x00000000000479c3 */ /* 0x000e620000002500 */
[----:B0-----:R-:W-:Y:S01]  /*0040*/  VIADD R1, R1, 0xfffffff8 ;  /* 0xfffffff801017836 */ /* 0x001fe20000000000 */
[----:B------:R-:W0:Y:S01]  /*0050*/  LDCU.64 UR36, c[0x0][0x358] ;  /* 0x00006b00ff2477ac */ /* 0x000e220008000a00 */
[----:B------:R-:W3:Y:S05]  /*0060*/  LDCU.64 UR6, c[0x4][0x10] ;  /* 0x01000200ff0677ac */ /* 0x000eea0008000a00 */
[----:B------:R-:W1:Y:S08]  /*0070*/  LDC R3, c[0x0][0x360] ;  /* 0x0000d800ff037b82 */ /* 0x000e700000000800 */
[----:B------:R-:W4:Y:S08]  /*0080*/  LDC.64 R16, c[0x0][0x380] ;  /* 0x0000e000ff107b82 */ /* 0x000f300000000a00 */
[----:B------:R-:W5:Y:S01]  /*0090*/  LDC.64 R8, c[0x0][0x390] ;  /* 0x0000e400ff087b82 */ /* 0x000f620000000a00 */
[----:B-1----:R-:W-:-:S04]  /*00a0*/  IMAD R3, R3, UR4, R0 ;  /* 0x0000000403037c24 */ /* 0x002fc8000f8e0200 */
[----:B----4-:R-:W-:-:S05]  /*00b0*/  IMAD.WIDE R16, R3, 0x4, R16 ;  /* 0x0000000403107825 */ /* 0x010fca00078e0210 */
[----:B0-----:R-:W5:Y:S01]  /*00c0*/  LDG.E R3, desc[UR36][R16.64] ;  /* 0x0000002410037981 */ /* 0x001f62000c1e1900 */
[----:B------:R-:W0:Y:S01]  /*00d0*/  LDCU UR4, c[0x0][0x2f8] ;  /* 0x00005f00ff0477ac */ /* 0x000e220008000800 */
[----:B-----5:R-:W-:-:S06]  /*00e0*/  IMAD.WIDE R8, R3, 0x4, R8 ;  /* 0x0000000403087825 */ /* 0x020fcc00078e0208 */
[----:B------:R-:W4:Y:S01]  /*00f0*/  LDG.E R8, desc[UR36][R8.64] ;  /* 0x0000002408087981 */ /* 0x000f22000c1e1900 */
[----:B------:R-:W-:Y:S01]  /*0100*/  MOV R0, 0x28 ;  /* 0x0000002800007802 */ /* 0x000fe20000000f00 */
[----:B---3--:R-:W-:Y:S01]  /*0110*/  IMAD.U32 R5, RZ, RZ, UR7 ;  /* 0x00000007ff057e24 */ /* 0x008fe2000f8e00ff */
[----:B0-----:R-:W-:Y:S02]  /*0120*/  IADD3 R18, P0, PT, R1, UR4, RZ ;  /* 0x0000000401127c10 */ /* 0x001fe4000ff1e0ff */
[----:B------:R0:W1:Y:S01]  /*0130*/  LDC.64 R10, c[0x4][R0] ;  /* 0x01000000000a7b82 */ /* 0x0000620000000a00 */
[----:B------:R-:W-:Y:S02]  /*0140*/  MOV R4, UR6 ;  /* 0x0000000600047c02 */ /* 0x000fe40008000f00 */
[----:B--2---:R-:W-:Y:S01]  /*0150*/  IMAD.X R2, RZ, RZ, UR5, P0 ;  /* 0x00000005ff027e24 */ /* 0x004fe200080e06ff */
[----:B------:R-:W-:-:S03]  /*0160*/  MOV R6, R18 ;  /* 0x0000001200067202 */ /* 0x000fc60000000f00 */
[----:B------:R-:W-:Y:S01]  /*0170*/  IMAD.MOV.U32 R7, RZ, RZ, R2 ;  /* 0x000000ffff077224 */ /* 0x000fe200078e0002 */
[----:B-1--4-:R0:W-:Y:S06]  /*0180*/  STL [R1], R8 ;  /* 0x0000000801007387 */ /* 0x0121ec0000100800 */
[----:B------:R-:W-:-:S07]  /*0190*/  LEPC R20, `(.L_x_25) ;  /* 0x000000001014794e */ /* 0x000fce0000000000 */
[----:B0-----:R-:W-:Y:S05]  /*01a0*/  CALL.ABS.NOINC R10 ;  /* 0x000000000a007343 */ /* 0x001fea0003c00000 */
.L_x_25:
[----:B------:R-:W2:Y:S01]  /*01b0*/  LDG.E R8, desc[UR36][R16.64] ;  /* 0x0000002410087981 */ /* 0x000ea2000c1e1900 */
[----:B------:R-:W2:Y:S02]  /*01c0*/  LDC.64 R4, c[0x0][0x390] ;  /* 0x0000e400ff047b82 */ /* 0x000ea40000000a00 */
[----:B--2---:R-:W-:-:S05]  /*01d0*/  IMAD.WIDE R4, R8, 0x4, R4 ;  /* 0x0000000408047825 */ /* 0x004fca00078e0204 */
[----:B------:R-:W2:Y:S04]  /*01e0*/  LDG.E R19, desc[UR36][R4.64] ;  /* 0x0000002404137981 */ /* 0x000ea8000c1e1900 */
[----:B------:R-:W2:Y:S01]  /*01f0*/  LDG.E R0, desc[UR36][R4.64+0x4] ;  /* 0x0000042404007981 */ /* 0x000ea2000c1e1900 */
[----:B------:R-:W-:Y:S01]  /*0200*/  BSSY.RECONVERGENT B6, `(.L_x_26) ;  /* 0x0000017000067945 */ /* 0x000fe20003800200 */
[----:B--2---:R-:W-:-:S13]  /*0210*/  ISETP.GE.AND P0, PT, R19, R0, PT ;  /* 0x000000001300720c */ /* 0x004fda0003f06270 */
[----:B------:R-:W-:Y:S05]  /*0220*/  @P0 BRA `(.L_x_27) ;  /* 0x0000000000500947 */ /* 0x000fea0003800000 */
.L_x_29:
[----:B------:R-:W0:Y:S01]  /*0230*/  LDC.64 R10, c[0x0][0x388] ;  /* 0x0000e200ff0a7b82 */ /* 0x000e220000000a00 */
[----:B------:R-:W-:Y:S01]  /*0240*/  MOV R0, 0x28 ;  /* 0x0000002800007802 */ /* 0x000fe20000000f00 */
[----:B------:R-:W1:Y:S01]  /*0250*/  LDCU.64 UR4, c[0x4][0x18] ;  /* 0x01000300ff0477ac */ /* 0x000e620008000a00 */
[----:B0-----:R-:W-:-:S05]  /*0260*/  IMAD.WIDE R10, R19, 0x4, R10 ;  /* 0x00000004130a7825 */ /* 0x001fca00078e020a */
[----:B------:R-:W2:Y:S01]  /*0270*/  LDG.E R9, desc[UR36][R10.64] ;  /* 0x000000240a097981 */ /* 0x000ea2000c1e1900 */
[----:B------:R0:W3:Y:S01]  /*0280*/  LDC.64 R12, c[0x4][R0] ;  /* 0x01000000000c7b82 */ /* 0x0000e20000000a00 */
[----:B-1----:R-:W-:Y:S01]  /*0290*/  MOV R4, UR4 ;  /* 0x0000000400047c02 */ /* 0x002fe20008000f00 */
[----:B------:R-:W-:Y:S01]  /*02a0*/  IMAD.U32 R5, RZ, RZ, UR5 ;  /* 0x00000005ff057e24 */ /* 0x000fe2000f8e00ff */
[----:B------:R-:W-:Y:S01]  /*02b0*/  MOV R6, R18 ;  /* 0x0000001200067202 */ /* 0x000fe20000000f00 */
[----:B------:R-:W-:Y:S01]  /*02c0*/  IMAD.MOV.U32 R7, RZ, RZ, R2 ;  /* 0x000000ffff077224 */ /* 0x000fe200078e0002 */
[----:B--23--:R0:W-:Y:S06]  /*02d0*/  STL.64 [R1], R8 ;  /* 0x0000000801007387 */ /* 0x00c1ec0000100a00 */
[----:B------:R-:W-:-:S07]  /*02e0*/  LEPC R20, `(.L_x_28) ;  /* 0x000000001014794e */ /* 0x000fce0000000000 */
[----:B0-----:R-:W-:Y:S05]  /*02f0*/  CALL.ABS.NOINC R12 ;  /* 0x000000000c007343 */ /* 0x001fea0003c00000 */
.L_x_28:
[----:B------:R-:W2:Y:S01]  /*0300*/  LDG.E R8, desc[UR36][R16.64] ;  /* 0x0000002410087981 */ /* 0x000ea2000c1e1900 */
[----:B------:R-:W2:Y:S02]  /*0310*/  LDC.64 R4, c[0x0][0x390] ;  /* 0x0000e400ff047b82 */ /* 0x000ea40000000a00 */
[----:B--2---:R-:W-:-:S06]  /*0320*/  IMAD.WIDE R4, R8, 0x4, R4 ;  /* 0x0000000408047825 */ /* 0x004fcc00078e0204 */
[----:B------:R-:W2:Y:S01]  /*0330*/  LDG.E R4, desc[UR36][R4.64+0x4] ;  /* 0x0000042404047981 */ /* 0x000ea2000c1e1900 */
[----:B------:R-:W-:-:S04]  /*0340*/  IADD3 R19, PT, PT, R19, 0x1, RZ ;  /* 0x0000000113137810 */ /* 0x000fc80007ffe0ff */
[----:B--2---:R-:W-:-:S13]  /*0350*/  ISETP.GE.AND P0, PT, R19, R4, PT ;  /* 0x000000041300720c */ /* 0x004fda0003f06270 */
[----:B------:R-:W-:Y:S05]  /*0360*/  @!P0 BRA `(.L_x_29) ;  /* 0xfffffffc00b08947 */ /* 0x000fea000383ffff */
.L_x_27:
[----:B------:R-:W-:Y:S05]  /*0370*/  BSYNC.RECONVERGENT B6 ;  /* 0x0000000000067941 */ /* 0x000fea0003800200 */
.L_x_26:
[----:B------:R-:W-:Y:S01]  /*0380*/  MOV R0, 0x28 ;  /* 0x0000002800007802 */ /* 0x000fe20000000f00 */
[----:B------:R-:W0:Y:S01]  /*0390*/  LDCU.64 UR4, c[0x4][0x20] ;  /* 0x01000400ff0477ac */ /* 0x000e220008000a00 */
[----:B------:R-:W-:Y:S02]  /*03a0*/  CS2R R6, SRZ ;  /* 0x0000000000067805 */ /* 0x000fe4000001ff00 */
[----:B------:R1:W2:Y:S01]  /*03b0*/  LDC.64 R2, c[0x4][R0] ;  /* 0x0100000000027b82 */ /* 0x0002a20000000a00 */
[----:B0-----:R-:W-:Y:S01]  /*03c0*/  IMAD.U32 R4, RZ, RZ, UR4 ;  /* 0x00000004ff047e24 */ /* 0x001fe2000f8e00ff */
[----:B-1----:R-:W-:-:S07]  /*03d0*/  MOV R5, UR5 ;  /* 0x0000000500057c02 */ /* 0x002fce0008000f00 */
[----:B------:R-:W-:-:S07]  /*03e0*/  LEPC R20, `(.L_x_30) ;  /* 0x000000001014794e */ /* 0x000fce0000000000 */
[----:B--2---:R-:W-:Y:S05]  /*03f0*/  CALL.ABS.NOINC R2 ;  /* 0x0000000002007343 */ /* 0x004fea0003c00000 */
.L_x_30:
[----:B------:R-:W-:Y:S05]  /*0400*/  EXIT ;  /* 0x000000000000794d */ /* 0x000fea0003800000 */
.L_x_31:
        /* <DEDUP_REMOVED lines=15> */
.L_x_60:


//--------------------- .text._Z3knnPiPdS0_S0_d   --------------------------
	.section	.text._Z3knnPiPdS0_S0_d,"ax",@progbits
	.align	128
        .global         _Z3knnPiPdS0_S0_d
        .type           _Z3knnPiPdS0_S0_d,@function
        .size           _Z3knnPiPdS0_S0_d,(.L_x_56 - _Z3knnPiPdS0_S0_d)
        .other          _Z3knnPiPdS0_S0_d,@"STO_CUDA_ENTRY STV_DEFAULT"
_Z3knnPiPdS0_S0_d:
.text._Z3knnPiPdS0_S0_d:
[----:B------:R-:W-:Y:S01]  /*0000*/  LDC R1, c[0x0][0x37c] ;  /* 0x0000df00ff017b82 */ /* 0x000fe20000000800 */
[----:B------:R-:W0:Y:S07]  /*0010*/  S2R R0, SR_TID.X ;  /* 0x0000000000007919 */ /* 0x000e2e0000002100 */
[----:B------:R-:W0:Y:S01]  /*0020*/  S2UR UR6, SR_CTAID.X ;  /* 0x00000000000679c3 */ /* 0x000e220000002500 */
[----:B------:R-:W1:Y:S07]  /*0030*/  LDCU.64 UR4, c[0x0][0x358] ;  /* 0x00006b00ff0477ac */ /* 0x000e6e0008000a00 */
[----:B------:R-:W0:Y:S08]  /*0040*/  LDC R7, c[0x0][0x360] ;  /* 0x0000d800ff077b82 */ /* 0x000e300000000800 */
[----:B------:R-:W2:Y:S01]  /*0050*/  LDC.64 R2, c[0x0][0x398] ;  /* 0x0000e600ff027b82 */ /* 0x000ea20000000a00 */
[----:B0-----:R-:W-:Y:S01]  /*0060*/  IMAD R7, R7, UR6, R0 ;  /* 0x0000000607077c24 */ /* 0x001fe2000f8e0200 */
[----:B------:R-:W0:Y:S03]  /*0070*/  LDCU.64 UR6, c[0x0][0x3a0] ;  /* 0x00007400ff0677ac */ /* 0x000e260008000a00 */
[----:B--2---:R-:W-:-:S06]  /*0080*/  IMAD.WIDE R2, R7, 0x8, R2 ;  /* 0x0000000807027825 */ /* 0x004fcc00078e0202 */
[----:B-1----:R-:W2:Y:S02]  /*0090*/  LDG.E.64 R2, desc[UR4][R2.64] ;  /* 0x0000000402027981 */ /* 0x002ea4000c1e1b00 */
[----:B--2---:R-:W-:-:S06]  /*00a0*/  DSETP.NEU.AND P0, PT, R2, RZ, PT ;  /* 0x000000ff0200722a */ /* 0x004fcc0003f0d000 */
[----:B0-----:R-:W-:-:S14]  /*00b0*/  DSETP.NEU.AND P0, PT, RZ, UR6, P0 ;  /* 0x00000006ff007e2a */ /* 0x001fdc000870d000 */
[----:B------:R-:W0:Y:S02]  /*00c0*/  @!P0 LDC.64 R4, c[0x0][0x390] ;  /* 0x0000e400ff048b82 */ /* 0x000e240000000a00 */
[----:B0-----:R-:W-:-:S05]  /*00d0*/  @!P0 IMAD.WIDE R4, R7, 0x8, R4 ;  /* 0x0000000807048825 */ /* 0x001fca00078e0204 */
[----:B------:R0:W-:Y:S01]  /*00e0*/  @!P0 STG.E.64 desc[UR4][R4.64], RZ ;  /* 0x000000ff04008986 */ /* 0x0001e2000c101b04 */
[----:B------:R-:W-:Y:S05]  /*00f0*/  @!P0 EXIT ;  /* 0x000000000000894d */ /* 0x000fea0003800000 */
[----:B0-----:R-:W0:Y:S02]  /*0100*/  LDC.64 R4, c[0x0][0x390] ;  /* 0x0000e400ff047b82 */ /* 0x001e240000000a00 */
[----:B0-----:R-:W-:-:S05]  /*0110*/  IMAD.WIDE R4, R7, 0x8, R4 ;  /* 0x0000000807047825 */ /* 0x001fca00078e0204 */
[----:B------:R-:W2:Y:S01]  /*0120*/  LDG.E.64 R8, desc[UR4][R4.64] ;  /* 0x0000000404087981 */ /* 0x000ea2000c1e1b00 */
[----:B------:R-:W-:Y:S01]  /*0130*/  DMUL R6, R2, UR6 ;  /* 0x0000000602067c28 */ /* 0x000fe20008000000 */
[----:B------:R-:W-:Y:S01]  /*0140*/  BSSY.RECONVERGENT B0, `(.L_x_32) ;  /* 0x0000013000007945 */ /* 0x000fe20003800200 */
[----:B------:R-:W-:-:S04]  /*0150*/  IMAD.MOV.U32 R2, RZ, RZ, 0x1 ;  /* 0x00000001ff027424 */ /* 0x000fc800078e00ff */
[----:B------:R-:W0:Y:S02]  /*0160*/  MUFU.RCP64H R3, R7 ;  /* 0x0000000700037308 */ /* 0x000e240000001800 */
[----:B0-----:R-:W-:-:S08]  /*0170*/  DFMA R10, -R6, R2, 1 ;  /* 0x3ff00000060a742b */ /* 0x001fd00000000102 */
[----:B------:R-:W-:-:S08]  /*0180*/  DFMA R10, R10, R10, R10 ;  /* 0x0000000a0a0a722b */ /* 0x000fd0000000000a */
[----:B------:R-:W-:-:S08]  /*0190*/  DFMA R10, R2, R10, R2 ;  /* 0x0000000a020a722b */ /* 0x000fd00000000002 */
[----:B------:R-:W-:-:S08]  /*01a0*/  DFMA R2, -R6, R10, 1 ;  /* 0x3ff000000602742b */ /* 0x000fd0000000010a */
[----:B------:R-:W-:-:S08]  /*01b0*/  DFMA R2, R10, R2, R10 ;  /* 0x000000020a02722b */ /* 0x000fd0000000000a */
[----:B--2---:R-:W-:Y:S01]  /*01c0*/  DMUL R10, R2, R8 ;  /* 0x00000008020a7228 */ /* 0x004fe20000000000 */
[----:B------:R-:W-:-:S07]  /*01d0*/  FSETP.GEU.AND P1, PT, |R9|, 6.5827683646048100446e-37, PT ;  /* 0x036000000900780b */ /* 0x000fce0003f2e200 */
[----:B------:R-:W-:-:S08]  /*01e0*/  DFMA R12, -R6, R10, R8 ;  /* 0x0000000a060c722b */ /* 0x000fd00000000108 */
[----:B------:R-:W-:-:S10]  /*01f0*/  DFMA R2, R2, R12, R10 ;  /* 0x0000000c0202722b */ /* 0x000fd4000000000a */
[----:B------:R-:W-:-:S05]  /*0200*/  FFMA R0, RZ, R7, R3 ;  /* 0x00000007ff007223 */ /* 0x000fca0000000003 */
[----:B------:R-:W-:-:S13]  /*0210*/  FSETP.GT.AND P0, PT, |R0|, 1.469367938527859385e-39, PT ;  /* 0x001000000000780b */ /* 0x000fda0003f04200 */
[----:B------:R-:W-:Y:S05]  /*0220*/  @P0 BRA P1, `(.L_x_33) ;  /* 0x0000000000100947 */ /* 0x000fea0000800000 */
[----:B------:R-:W-:-:S07]  /*0230*/  MOV R0, 0x250 ;  /* 0x0000025000007802 */ /* 0x000fce0000000f00 */
[----:B------:R-:W-:Y:S05]  /*0240*/  CALL.REL.NOINC `($__internal_1_$__cuda_sm20_div_rn_f64_full) ;  /* 0x0000000000147944 */ /* 0x000fea0003c00000 */
[----:B------:R-:W-:Y:S02]  /*0250*/  IMAD.MOV.U32 R2, RZ, RZ, R12 ;  /* 0x000000ffff027224 */ /* 0x000fe400078e000c */
[----:B------:R-:W-:-:S07]  /*0260*/  IMAD.MOV.U32 R3, RZ, RZ, R13 ;  /* 0x000000ffff037224 */ /* 0x000fce00078e000d */
.L_x_33:
[----:B------:R-:W-:Y:S05]  /*0270*/  BSYNC.RECONVERGENT B0 ;  /* 0x0000000000007941 */ /* 0x000fea0003800200 */
.L_x_32:
[----:B------:R-:W-:Y:S01]  /*0280*/  STG.E.64 desc[UR4][R4.64], R2 ;  /* 0x0000000204007986 */ /* 0x000fe2000c101b04 */
[----:B------:R-:W-:Y:S05]  /*0290*/  EXIT ;  /* 0x000000000000794d */ /* 0x000fea0003800000 */
        .weak           $__internal_1_$__cuda_sm20_div_rn_f64_full
        .type           $__internal_1_$__cuda_sm20_div_rn_f64_full,@function
        .size           $__internal_1_$__cuda_sm20_div_rn_f64_full,(.L_x_56 - $__internal_1_$__cuda_sm20_div_rn_f64_full)
$__internal_1_$__cuda_sm20_div_rn_f64_full:
[C---:B------:R-:W-:Y:S01]  /*02a0*/  FSETP.GEU.AND P0, PT, |R7|.reuse, 1.469367938527859385e-39, PT ;  /* 0x001000000700780b */ /* 0x040fe20003f0e200 */
[----:B------:R-:W-:Y:S01]  /*02b0*/  IMAD.MOV.U32 R16, RZ, RZ, 0x1 ;  /* 0x00000001ff107424 */ /* 0x000fe200078e00ff */
[----:B------:R-:W-:Y:S01]  /*02c0*/  LOP3.LUT R2, R7, 0x800fffff, RZ, 0xc0, !PT ;  /* 0x800fffff07027812 */ /* 0x000fe200078ec0ff */
[----:B------:R-:W-:Y:S01]  /*02d0*/  BSSY.RECONVERGENT B1, `(.L_x_34) ;  /* 0x0000055000017945 */ /* 0x000fe20003800200 */
[C---:B------:R-:W-:Y:S02]  /*02e0*/  FSETP.GEU.AND P2, PT, |R9|.reuse, 1.469367938527859385e-39, PT ;  /* 0x001000000900780b */ /* 0x040fe40003f4e200 */
[----:B------:R-:W-:Y:S01]  /*02f0*/  LOP3.LUT R3, R2, 0x3ff00000, RZ, 0xfc, !PT ;  /* 0x3ff0000002037812 */ /* 0x000fe200078efcff */
[----:B------:R-:W-:Y:S01]  /*0300*/  IMAD.MOV.U32 R2, RZ, RZ, R6 ;  /* 0x000000ffff027224 */ /* 0x000fe200078e0006 */
[----:B------:R-:W-:Y:S02]  /*0310*/  LOP3.LUT R12, R9, 0x7ff00000, RZ, 0xc0, !PT ;  /* 0x7ff00000090c7812 */ /* 0x000fe400078ec0ff */
[----:B------:R-:W-:-:S03]  /*0320*/  LOP3.LUT R15, R7, 0x7ff00000, RZ, 0xc0, !PT ;  /* 0x7ff00000070f7812 */ /* 0x000fc600078ec0ff */
[----:B------:R-:W-:Y:S01]  /*0330*/  @!P0 DMUL R2, R6, 8.98846567431157953865e+307 ;  /* 0x7fe0000006028828 */ /* 0x000fe20000000000 */
[----:B------:R-:W-:-:S03]  /*0340*/  ISETP.GE.U32.AND P1, PT, R12, R15, PT ;  /* 0x0000000f0c00720c */ /* 0x000fc60003f26070 */
[----:B------:R-:W-:Y:S01]  /*0350*/  @!P2 LOP3.LUT R13, R7, 0x7ff00000, RZ, 0xc0, !PT ;  /* 0x7ff00000070da812 */ /* 0x000fe200078ec0ff */
[----:B------:R-:W-:Y:S01]  /*0360*/  @!P2 IMAD.MOV.U32 R18, RZ, RZ, RZ ;  /* 0x000000ffff12a224 */ /* 0x000fe200078e00ff */
[----:B------:R-:W0:Y:S02]  /*0370*/  MUFU.RCP64H R17, R3 ;  /* 0x0000000300117308 */ /* 0x000e240000001800 */
[----:B------:R-:W-:Y:S01]  /*0380*/  @!P2 ISETP.GE.U32.AND P3, PT, R12, R13, PT ;  /* 0x0000000d0c00a20c */ /* 0x000fe20003f66070 */
[----:B------:R-:W-:-:S05]  /*0390*/  IMAD.MOV.U32 R13, RZ, RZ, 0x1ca00000 ;  /* 0x1ca00000ff0d7424 */ /* 0x000fca00078e00ff */
[----:B------:R-:W-:-:S04]  /*03a0*/  @!P2 SEL R19, R13, 0x63400000, !P3 ;  /* 0x634000000d13a807 */ /* 0x000fc80005800000 */
[----:B------:R-:W-:-:S04]  /*03b0*/  @!P2 LOP3.LUT R19, R19, 0x80000000, R9, 0xf8, !PT ;  /* 0x800000001313a812 */ /* 0x000fc800078ef809 */
[----:B------:R-:W-:Y:S01]  /*03c0*/  @!P2 LOP3.LUT R19, R19, 0x100000, RZ, 0xfc, !PT ;  /* 0x001000001313a812 */ /* 0x000fe200078efcff */
[----:B0-----:R-:W-:-:S08]  /*03d0*/  DFMA R10, R16, -R2, 1 ;  /* 0x3ff00000100a742b */ /* 0x001fd00000000802 */
[----:B------:R-:W-:-:S08]  /*03e0*/  DFMA R10, R10, R10, R10 ;  /* 0x0000000a0a0a722b */ /* 0x000fd0000000000a */
[----:B------:R-:W-:Y:S01]  /*03f0*/  DFMA R16, R16, R10, R16 ;  /* 0x0000000a1010722b */ /* 0x000fe20000000010 */
[----:B------:R-:W-:Y:S01]  /*0400*/  SEL R11, R13, 0x63400000, !P1 ;  /* 0x634000000d0b7807 */ /* 0x000fe20004800000 */
[----:B------:R-:W-:-:S03]  /*0410*/  IMAD.MOV.U32 R10, RZ, RZ, R8 ;  /* 0x000000ffff0a7224 */ /* 0x000fc600078e0008 */
[----:B------:R-:W-:-:S03]  /*0420*/  LOP3.LUT R11, R11, 0x800fffff, R9, 0xf8, !PT ;  /* 0x800fffff0b0b7812 */ /* 0x000fc600078ef809 */
[----:B------:R-:W-:-:S03]  /*0430*/  DFMA R20, R16, -R2, 1 ;  /* 0x3ff000001014742b */ /* 0x000fc60000000802 */
[----:B------:R-:W-:-:S05]  /*0440*/  @!P2 DFMA R10, R10, 2, -R18 ;  /* 0x400000000a0aa82b */ /* 0x000fca0000000812 */
[----:B------:R-:W-:Y:S01]  /*0450*/  DFMA R16, R16, R20, R16 ;  /* 0x000000141010722b */ /* 0x000fe20000000010 */
[----:B------:R-:W-:Y:S02]  /*0460*/  IMAD.MOV.U32 R21, RZ, RZ, R12 ;  /* 0x000000ffff157224 */ /* 0x000fe400078e000c */
[----:B------:R-:W-:Y:S01]  /*0470*/  IMAD.MOV.U32 R20, RZ, RZ, R15 ;  /* 0x000000ffff147224 */ /* 0x000fe200078e000f */
[----:B------:R-:W-:Y:S02]  /*0480*/  @!P0 LOP3.LUT R20, R3, 0x7ff00000, RZ, 0xc0, !PT ;  /* 0x7ff0000003148812 */ /* 0x000fe400078ec0ff */
[----:B------:R-:W-:Y:S02]  /*0490*/  @!P2 LOP3.LUT R21, R11, 0x7ff00000, RZ, 0xc0, !PT ;  /* 0x7ff000000b15a812 */ /* 0x000fe400078ec0ff */
[----:B------:R-:W-:Y:S01]  /*04a0*/  DMUL R18, R16, R10 ;  /* 0x0000000a10127228 */ /* 0x000fe20000000000 */
[----:B------:R-:W-:Y:S02]  /*04b0*/  VIADD R23, R20, 0xffffffff ;  /* 0xffffffff14177836 */ /* 0x000fe40000000000 */
[----:B------:R-:W-:-:S05]  /*04c0*/  VIADD R22, R21, 0xffffffff ;  /* 0xffffffff15167836 */ /* 0x000fca0000000000 */
[----:B------:R-:W-:Y:S01]  /*04d0*/  DFMA R14, R18, -R2, R10 ;  /* 0x80000002120e722b */ /* 0x000fe2000000000a */
[----:B------:R-:W-:-:S04]  /*04e0*/  ISETP.GT.U32.AND P0, PT, R22, 0x7feffffe, PT ;  /* 0x7feffffe1600780c */ /* 0x000fc80003f04070 */
[----:B------:R-:W-:-:S03]  /*04f0*/  ISETP.GT.U32.OR P0, PT, R23, 0x7feffffe, P0 ;  /* 0x7feffffe1700780c */ /* 0x000fc60000704470 */
[----:B------:R-:W-:-:S10]  /*0500*/  DFMA R14, R16, R14, R18 ;  /* 0x0000000e100e722b */ /* 0x000fd40000000012 */
[----:B------:R-:W-:Y:S05]  /*0510*/  @P0 BRA `(.L_x_35) ;  /* 0x00000000006c0947 */ /* 0x000fea0003800000 */
[----:B------:R-:W-:-:S04]  /*0520*/  LOP3.LUT R9, R7, 0x7ff00000, RZ, 0xc0, !PT ;  /* 0x7ff0000007097812 */ /* 0x000fc800078ec0ff */
[CC--:B------:R-:W-:Y:S02]  /*0530*/  VIADDMNMX R8, R12.reuse, -R9.reuse, 0xb9600000, !PT ;  /* 0xb96000000c087446 */ /* 0x0c0fe40007800909 */
[----:B------:R-:W-:Y:S02]  /*0540*/  ISETP.GE.U32.AND P0, PT, R12, R9, PT ;  /* 0x000000090c00720c */ /* 0x000fe40003f06070 */
[----:B------:R-:W-:Y:S02]  /*0550*/  VIMNMX R8, PT, PT, R8, 0x46a00000, PT ;  /* 0x46a0000008087848 */ /* 0x000fe40003fe0100 */
[----:B------:R-:W-:-:S05]  /*0560*/  SEL R13, R13, 0x63400000, !P0 ;  /* 0x634000000d0d7807 */ /* 0x000fca0004000000 */
[----:B------:R-:W-:Y:S02]  /*0570*/  IMAD.IADD R16, R8, 0x1, -R13 ;  /* 0x0000000108107824 */ /* 0x000fe400078e0a0d */
[----:B------:R-:W-:Y:S02]  /*0580*/  IMAD.MOV.U32 R8, RZ, RZ, RZ ;  /* 0x000000ffff087224 */ /* 0x000fe400078e00ff */
[----:B------:R-:W-:-:S06]  /*0590*/  VIADD R9, R16, 0x7fe00000 ;  /* 0x7fe0000010097836 */ /* 0x000fcc0000000000 */
[----:B------:R-:W-:-:S10]  /*05a0*/  DMUL R12, R14, R8 ;  /* 0x000000080e0c7228 */ /* 0x000fd40000000000 */
[----:B------:R-:W-:-:S13]  /*05b0*/  FSETP.GTU.AND P0, PT, |R13|, 1.469367938527859385e-39, PT ;  /* 0x001000000d00780b */ /* 0x000fda0003f0c200 */
[----:B------:R-:W-:Y:S05]  /*05c0*/  @P0 BRA `(.L_x_36) ;  /* 0x0000000000940947 */ /* 0x000fea0003800000 */
[----:B------:R-:W-:Y:S01]  /*05d0*/  DFMA R2, R14, -R2, R10 ;  /* 0x800000020e02722b */ /* 0x000fe2000000000a */
[----:B------:R-:W-:-:S09]  /*05e0*/  IMAD.MOV.U32 R8, RZ, RZ, RZ ;  /* 0x000000ffff087224 */ /* 0x000fd200078e00ff */
[C---:B------:R-:W-:Y:S02]  /*05f0*/  FSETP.NEU.AND P0, PT, R3.reuse, RZ, PT ;  /* 0x000000ff0300720b */ /* 0x040fe40003f0d000 */
[----:B------:R-:W-:-:S04]  /*0600*/  LOP3.LUT R7, R3, 0x80000000, R7, 0x48, !PT ;  /* 0x8000000003077812 */ /* 0x000fc800078e4807 */
[----:B------:R-:W-:-:S07]  /*0610*/  LOP3.LUT R9, R7, R9, RZ, 0xfc, !PT ;  /* 0x0000000907097212 */ /* 0x000fce00078efcff */
[----:B------:R-:W-:Y:S05]  /*0620*/  @!P0 BRA `(.L_x_36) ;  /* 0x00000000007c8947 */ /* 0x000fea0003800000 */
[----:B------:R-:W-:Y:S01]  /*0630*/  IMAD.MOV R3, RZ, RZ, -R16 ;  /* 0x000000ffff037224 */ /* 0x000fe200078e0a10 */
[----:B------:R-:W-:Y:S01]  /*0640*/  DMUL.RP R8, R14, R8 ;  /* 0x000000080e087228 */ /* 0x000fe20000008000 */
[----:B------:R-:W-:-:S06]  /*0650*/  IMAD.MOV.U32 R2, RZ, RZ, RZ ;  /* 0x000000ffff027224 */ /* 0x000fcc00078e00ff */
[----:B------:R-:W-:-:S03]  /*0660*/  DFMA R2, R12, -R2, R14 ;  /* 0x800000020c02722b */ /* 0x000fc6000000000e */
[----:B------:R-:W-:-:S03]  /*0670*/  LOP3.LUT R7, R9, R7, RZ, 0x3c, !PT ;  /* 0x0000000709077212 */ /* 0x000fc600078e3cff */
[----:B------:R-:W-:-:S04]  /*0680*/  IADD3 R2, PT, PT, -R16, -0x43300000, RZ ;  /* 0xbcd0000010027810 */ /* 0x000fc80007ffe1ff */
[----:B------:R-:W-:-:S04]  /*0690*/  FSETP.NEU.AND P0, PT, |R3|, R2, PT ;  /* 0x000000020300720b */ /* 0x000fc80003f0d200 */
[----:B------:R-:W-:Y:S02]  /*06a0*/  FSEL R12, R8, R12, !P0 ;  /* 0x0000000c080c7208 */ /* 0x000fe40004000000 */
[----:B------:R-:W-:Y:S01]  /*06b0*/  FSEL R13, R7, R13, !P0 ;  /* 0x0000000d070d7208 */ /* 0x000fe20004000000 */
[----:B------:R-:W-:Y:S06]  /*06c0*/  BRA `(.L_x_36) ;  /* 0x0000000000547947 */ /* 0x000fec0003800000 */
.L_x_35:
[----:B------:R-:W-:-:S14]  /*06d0*/  DSETP.NAN.AND P0, PT, R8, R8, PT ;  /* 0x000000080800722a */ /* 0x000fdc0003f08000 */
[----:B------:R-:W-:Y:S05]  /*06e0*/  @P0 BRA `(.L_x_37) ;  /* 0x0000000000440947 */ /* 0x000fea0003800000 */
[----:B------:R-:W-:-:S14]  /*06f0*/  DSETP.NAN.AND P0, PT, R6, R6, PT ;  /* 0x000000060600722a */ /* 0x000fdc0003f08000 */
[----:B------:R-:W-:Y:S05]  /*0700*/  @P0 BRA `(.L_x_38) ;  /* 0x0000000000300947 */ /* 0x000fea0003800000 */
[----:B------:R-:W-:Y:S01]  /*0710*/  ISETP.NE.AND P0, PT, R21, R20, PT ;  /* 0x000000141500720c */ /* 0x000fe20003f05270 */
[----:B------:R-:W-:Y:S02]  /*0720*/  IMAD.MOV.U32 R12, RZ, RZ, 0x0 ;  /* 0x00000000ff0c7424 */ /* 0x000fe400078e00ff */
[----:B------:R-:W-:-:S10]  /*0730*/  IMAD.MOV.U32 R13, RZ, RZ, -0x80000 ;  /* 0xfff80000ff0d7424 */ /* 0x000fd400078e00ff */
[----:B------:R-:W-:Y:S05]  /*0740*/  @!P0 BRA `(.L_x_36) ;  /* 0x0000000000348947 */ /* 0x000fea0003800000 */
[----:B------:R-:W-:Y:S02]  /*0750*/  ISETP.NE.AND P0, PT, R21, 0x7ff00000, PT ;  /* 0x7ff000001500780c */ /* 0x000fe40003f05270 */
[----:B------:R-:W-:Y:S02]  /*0760*/  LOP3.LUT R13, R9, 0x80000000, R7, 0x48, !PT ;  /* 0x80000000090d7812 */ /* 0x000fe400078e4807 */
[----:B------:R-:W-:-:S13]  /*0770*/  ISETP.EQ.OR P0, PT, R20, RZ, !P0 ;  /* 0x000000ff1400720c */ /* 0x000fda0004702670 */
[----:B------:R-:W-:Y:S01]  /*0780*/  @P0 LOP3.LUT R2, R13, 0x7ff00000, RZ, 0xfc, !PT ;  /* 0x7ff000000d020812 */ /* 0x000fe200078efcff */
[----:B------:R-:W-:Y:S02]  /*0790*/  @!P0 IMAD.MOV.U32 R12, RZ, RZ, RZ ;  /* 0x000000ffff0c8224 */ /* 0x000fe400078e00ff */
[----:B------:R-:W-:Y:S02]  /*07a0*/  @P0 IMAD.MOV.U32 R12, RZ, RZ, RZ ;  /* 0x000000ffff0c0224 */ /* 0x000fe400078e00ff */
[----:B------:R-:W-:Y:S01]  /*07b0*/  @P0 IMAD.MOV.U32 R13, RZ, RZ, R2 ;  /* 0x000000ffff0d0224 */ /* 0x000fe200078e0002 */
[----:B------:R-:W-:Y:S06]  /*07c0*/  BRA `(.L_x_36) ;  /* 0x0000000000147947 */ /* 0x000fec0003800000 */
.L_x_38:
[----:B------:R-:W-:Y:S01]  /*07d0*/  LOP3.LUT R13, R7, 0x80000, RZ, 0xfc, !PT ;  /* 0x00080000070d7812 */ /* 0x000fe200078efcff */
[----:B------:R-:W-:Y:S01]  /*07e0*/  IMAD.MOV.U32 R12, RZ, RZ, R6 ;  /* 0x000000ffff0c7224 */ /* 0x000fe200078e0006 */
[----:B------:R-:W-:Y:S06]  /*07f0*/  BRA `(.L_x_36) ;  /* 0x0000000000087947 */ /* 0x000fec0003800000 */
.L_x_37:
[----:B------:R-:W-:Y:S01]  /*0800*/  LOP3.LUT R13, R9, 0x80000, RZ, 0xfc, !PT ;  /* 0x00080000090d7812 */ /* 0x000fe200078efcff */
[----:B------:R-:W-:-:S07]  /*0810*/  IMAD.MOV.U32 R12, RZ, RZ, R8 ;  /* 0x000000ffff0c7224 */ /* 0x000fce00078e0008 */
.L_x_36:
[----:B------:R-:W-:Y:S05]  /*0820*/  BSYNC.RECONVERGENT B1 ;  /* 0x0000000000017941 */ /* 0x000fea0003800200 */
.L_x_34:
[----:B------:R-:W-:Y:S02]  /*0830*/  IMAD.MOV.U32 R2, RZ, RZ, R0 ;  /* 0x000000ffff027224 */ /* 0x000fe400078e0000 */
[----:B------:R-:W-:-:S04]  /*0840*/  IMAD.MOV.U32 R3, RZ, RZ, 0x0 ;  /* 0x00000000ff037424 */ /* 0x000fc800078e00ff */
[----:B------:R-:W-:Y:S05]  /*0850*/  RET.REL.NODEC R2 `(_Z3knnPiPdS0_S0_d) ;  /* 0xfffffff402e87950 */ /* 0x000fea0003c3ffff */
.L_x_39:
        /* <DEDUP_REMOVED lines=10> */
.L_x_56:


//--------------------- .text._Z5knnTDPiPdS_S0_S0_S_ --------------------------
	.section	.text._Z5knnTDPiPdS_S0_S0_S_,"ax",@progbits
	.align	128
        .global         _Z5knnTDPiPdS_S0_S0_S_
        .type           _Z5knnTDPiPdS_S0_S0_S_,@function
        .size           _Z5knnTDPiPdS_S0_S0_S_,(.L_x_62 - _Z5knnTDPiPdS_S0_S0_S_)
        .other          _Z5knnTDPiPdS_S0_S0_S_,@"STO_CUDA_ENTRY STV_DEFAULT"
_Z5knnTDPiPdS_S0_S0_S_:
.text._Z5knnTDPiPdS_S0_S0_S_:
[----:B------:R-:W-:Y:S01]  /*0000*/  LDC R1, c[0x0][0x37c] ;  /* 0x0000df00ff017b82 */ /* 0x000fe20000000800 */
[----:B------:R-:W0:Y:S07]  /*0010*/  S2R R0, SR_TID.X ;  /* 0x0000000000007919 */ /* 0x000e2e0000002100 */
[----:B------:R-:W0:Y:S01]  /*0020*/  S2UR UR6, SR_CTAID.X ;  /* 0x00000000000679c3 */ /* 0x000e220000002500 */
[----:B------:R-:W1:Y:S07]  /*0030*/  LDCU.64 UR4, c[0x0][0x358] ;  /* 0x00006b00ff0477ac */ /* 0x000e6e0008000a00 */
[----:B------:R-:W0:Y:S08]  /*0040*/  LDC R9, c[0x0][0x360] ;  /* 0x0000d800ff097b82 */ /* 0x000e300000000800 */
[----:B------:R-:W2:Y:S08]  /*0050*/  LDC.64 R2, c[0x0][0x380] ;  /* 0x0000e000ff027b82 */ /* 0x000eb00000000a00 */
[----:B------:R-:W3:Y:S01]  /*0060*/  LDC.64 R4, c[0x0][0x3a8] ;  /* 0x0000ea00ff047b82 */ /* 0x000ee20000000a00 */
[----:B0-----:R-:W-:-:S04]  /*0070*/  IMAD R9, R9, UR6, R0 ;  /* 0x0000000609097c24 */ /* 0x001fc8000f8e0200 */
[----:B--2---:R-:W-:-:S05]  /*0080*/  IMAD.WIDE R2, R9, 0x4, R2 ;  /* 0x0000000409027825 */ /* 0x004fca00078e0202 */
[----:B-1----:R-:W3:Y:S02]  /*0090*/  LDG.E R7, desc[UR4][R2.64] ;  /* 0x0000000402077981 */ /* 0x002ee4000c1e1900 */
[----:B---3--:R-:W-:-:S05]  /*00a0*/  IMAD.WIDE R6, R7, 0x4, R4 ;  /* 0x0000000407067825 */ /* 0x008fca00078e0204 */
[----:B------:R-:W2:Y:S04]  /*00b0*/  LDG.E R0, desc[UR4][R6.64] ;  /* 0x0000000406007981 */ /* 0x000ea8000c1e1900 */
[----:B------:R-:W2:Y:S02]  /*00c0*/  LDG.E R11, desc[UR4][R6.64+0x4] ;  /* 0x00000404060b7981 */ /* 0x000ea4000c1e1900 */
[----:B--2---:R-:W-:-:S13]  /*00d0*/  ISETP.GE.AND P0, PT, R0, R11, PT ;  /* 0x0000000b0000720c */ /* 0x004fda0003f06270 */
[----:B------:R-:W-:Y:S05]  /*00e0*/  @P0 EXIT ;  /* 0x000000000000094d */ /* 0x000fea0003800000 */
[----:B------:R-:W0:Y:S02]  /*00f0*/  LDC.64 R6, c[0x0][0x388] ;  /* 0x0000e200ff067b82 */ /* 0x000e240000000a00 */
[----:B0-----:R-:W-:-:S07]  /*0100*/  IMAD.WIDE R6, R9, 0x8, R6 ;  /* 0x0000000809067825 */ /* 0x001fce00078e0206 */
.L_x_40:
[----:B------:R-:W0:Y:S01]  /*0110*/  LDC.64 R12, c[0x0][0x390] ;  /* 0x0000e400ff0c7b82 */ /* 0x000e220000000a00 */
[----:B------:R-:W2:Y:S07]  /*0120*/  LDG.E.64 R8, desc[UR4][R6.64] ;  /* 0x0000000406087981 */ /* 0x000eae000c1e1b00 */
[----:B------:R-:W1:Y:S08]  /*0130*/  LDC.64 R10, c[0x0][0x398] ;  /* 0x0000e600ff0a7b82 */ /* 0x000e700000000a00 */
[----:B------:R-:W3:Y:S01]  /*0140*/  LDC.64 R14, c[0x0][0x3a0] ;  /* 0x0000e800ff0e7b82 */ /* 0x000ee20000000a00 */
[----:B0-----:R-:W-:-:S06]  /*0150*/  IMAD.WIDE R12, R0, 0x4, R12 ;  /* 0x00000004000c7825 */ /* 0x001fcc00078e020c */
[----:B------:R-:W3:Y:S01]  /*0160*/  LDG.E R13, desc[UR4][R12.64] ;  /* 0x000000040c0d7981 */ /* 0x000ee2000c1e1900 */
[----:B-1----:R-:W-:-:S06]  /*0170*/  IMAD.WIDE R10, R0, 0x8, R10 ;  /* 0x00000008000a7825 */ /* 0x002fcc00078e020a */
[----:B------:R-:W2:Y:S01]  /*0180*/  LDG.E.64 R10, desc[UR4][R10.64] ;  /* 0x000000040a0a7981 */ /* 0x000ea2000c1e1b00 */
[----:B---3--:R-:W-:-:S05]  /*0190*/  IMAD.WIDE R14, R13, 0x8, R14 ;  /* 0x000000080d0e7825 */ /* 0x008fca00078e020e */
[----:B------:R-:W2:Y:S01]  /*01a0*/  LDG.E.64 R16, desc[UR4][R14.64] ;  /* 0x000000040e107981 */ /* 0x000ea2000c1e1b00 */
[----:B------:R-:W-:Y:S05]  /*01b0*/  WARPSYNC.ALL ;  /* 0x0000000000007948 */ /* 0x000fea0003800000 */
[----:B--2---:R-:W-:-:S07]  /*01c0*/  DFMA R8, R8, R10, R16 ;  /* 0x0000000a0808722b */ /* 0x004fce0000000010 */
[----:B------:R0:W-:Y:S01]  /*01d0*/  STG.E.64 desc[UR4][R14.64], R8 ;  /* 0x000000080e007986 */ /* 0x0001e2000c101b04 */
[----:B------:R-:W-:Y:S06]  /*01e0*/  BAR.SYNC.DEFER_BLOCKING 0x0 ;  /* 0x0000000000007b1d */ /* 0x000fec0000010000 */
[----:B------:R-:W2:Y:S02]  /*01f0*/  LDG.E R13, desc[UR4][R2.64] ;  /* 0x00000004020d7981 */ /* 0x000ea4000c1e1900 */
[----:B--2---:R-:W-:-:S06]  /*0200*/  IMAD.WIDE R12, R13, 0x4, R4 ;  /* 0x000000040d0c7825 */ /* 0x004fcc00078e0204 */
[----:B------:R-:W2:Y:S01]  /*0210*/  LDG.E R13, desc[UR4][R12.64+0x4] ;  /* 0x000004040c0d7981 */ /* 0x000ea2000c1e1900 */
[----:B------:R-:W-:-:S04]  /*0220*/  IADD3 R0, PT, PT, R0, 0x1, RZ ;  /* 0x0000000100007810 */ /* 0x000fc80007ffe0ff */
[----:B--2---:R-:W-:-:S13]  /*0230*/  ISETP.GE.AND P0, PT, R0, R13, PT ;  /* 0x0000000d0000720c */ /* 0x004fda0003f06270 */
[----:B0-----:R-:W-:Y:S05]  /*0240*/  @!P0 BRA `(.L_x_40) ;  /* 0xfffffffc00b08947 */ /* 0x001fea000383ffff */
[----:B------:R-:W-:Y:S05]  /*0250*/  EXIT ;  /* 0x000000000000794d */ /* 0x000fea0003800000 */
.L_x_41:
        /* <DEDUP_REMOVED lines=10> */
.L_x_62:


//--------------------- .text._Z21Create_InvertedIndexBPiS_PdS_S_S_S0_ --------------------------
	.section	.text._Z21Create_InvertedIndexBPiS_PdS_S_S_S0_,"ax",@progbits
	.align	128
        .global         _Z21Create_InvertedIndexBPiS_PdS_S_S_S0_
        .type           _Z21Create_InvertedIndexBPiS_PdS_S_S_S0_,@function
        .size           _Z21Create_InvertedIndexBPiS_PdS_S_S_S0_,(.L_x_63 - _Z21Create_InvertedIndexBPiS_PdS_S_S_S0_)
        .other          _Z21Create_InvertedIndexBPiS_PdS_S_S_S0_,@"STO_CUDA_ENTRY STV_DEFAULT"
_Z21Create_InvertedIndexBPiS_PdS_S_S_S0_:
.text._Z21Create_InvertedIndexBPiS_PdS_S_S_S0_:
[----:B------:R-:W-:Y:S08]  /*0000*/  LDC R1, c[0x0][0x37c] ;  /* 0x0000df00ff017b82 */ /* 0x000ff00000000800 */
[----:B------:R-:W-:Y:S08]  /*0010*/  BAR.SYNC.DEFER_BLOCKING 0x0 ;  /* 0x0000000000007b1d */ /* 0x000ff00000010000 */
[----:B------:R-:W0:Y:S01]  /*0020*/  S2UR UR6, SR_CTAID.X ;  /* 0x00000000000679c3 */ /* 0x000e220000002500 */
[----:B------:R-:W1:Y:S01]  /*0030*/  LDCU.64 UR4, c[0x0][0x358] ;  /* 0x00006b00ff0477ac */ /* 0x000e620008000a00 */
[----:B------:R-:W0:Y:S06]  /*0040*/  S2R R0, SR_TID.X ;  /* 0x0000000000007919 */ /* 0x000e2c0000002100 */
[----:B------:R-:W0:Y:S08]  /*0050*/  LDC R13, c[0x0][0x360] ;  /* 0x0000d800ff0d7b82 */ /* 0x000e300000000800 */
[----:B------:R-:W2:Y:S08]  /*0060*/  LDC.64 R2, c[0x0][0x388] ;  /* 0x0000e200ff027b82 */ /* 0x000eb00000000a00 */
[----:B------:R-:W3:Y:S08]  /*0070*/  LDC.64 R4, c[0x0][0x3a0] ;  /* 0x0000e800ff047b82 */ /* 0x000ef00000000a00 */
[----:B------:R-:W4:Y:S01]  /*0080*/  LDC.64 R6, c[0x0][0x380] ;  /* 0x0000e000ff067b82 */ /* 0x000f220000000a00 */
[----:B0-----:R-:W-:-:S04]  /*0090*/  IMAD R13, R13, UR6, R0 ;  /* 0x000000060d0d7c24 */ /* 0x001fc8000f8e0200 */
[----:B--2---:R-:W-:-:S04]  /*00a0*/  IMAD.WIDE R2, R13, 0x4, R2 ;  /* 0x000000040d027825 */ /* 0x004fc800078e0202 */
[----:B------:R-:W-:Y:S01]  /*00b0*/  HFMA2 R15, -RZ, RZ, 0, 5.9604644775390625e-08 ;  /* 0x00000001ff0f7431 */ /* 0x000fe200000001ff */
[----:B------:R-:W0:Y:S08]  /*00c0*/  LDC.64 R8, c[0x0][0x3a8] ;  /* 0x0000ea00ff087b82 */ /* 0x000e300000000a00 */
[----:B------:R-:W2:Y:S08]  /*00d0*/  LDC.64 R10, c[0x0][0x390] ;  /* 0x0000e400ff0a7b82 */ /* 0x000eb00000000a00 */
[----:B------:R-:W-:Y:S06]  /*00e0*/  BAR.SYNC.DEFER_BLOCKING 0x0 ;  /* 0x0000000000007b1d */ /* 0x000fec0000010000 */
[----:B-1----:R-:W3:Y:S01]  /*00f0*/  LDG.E R3, desc[UR4][R2.64] ;  /* 0x0000000402037981 */ /* 0x002ee2000c1e1900 */
[----:B----4-:R-:W-:-:S04]  /*0100*/  IMAD.WIDE R6, R13, 0x4, R6 ;  /* 0x000000040d067825 */ /* 0x010fc800078e0206 */
[----:B---3--:R-:W-:-:S06]  /*0110*/  IMAD.WIDE R4, R3, 0x4, R4 ;  /* 0x0000000403047825 */ /* 0x008fcc00078e0204 */
[----:B------:R-:W0:Y:S04]  /*0120*/  ATOMG.E.ADD.STRONG.GPU PT, R5, desc[UR4][R4.64+-0x4], R15 ;  /* 0xfffffc0f040579a8 */ /* 0x000e2800081ef104 */
[----:B------:R-:W3:Y:S01]  /*0130*/  LDG.E R7, desc[UR4][R6.64] ;  /* 0x0000000406077981 */ /* 0x000ee2000c1e1900 */
[----:B--2---:R-:W-:Y:S02]  /*0140*/  IMAD.WIDE R2, R13, 0x8, R10 ;  /* 0x000000080d027825 */ /* 0x004fe400078e020a */
[----:B------:R-:W1:Y:S02]  /*0150*/  LDC.64 R10, c[0x0][0x3b0] ;  /* 0x0000ec00ff0a7b82 */ /* 0x000e640000000a00 */
[----:B0-----:R-:W-:-:S05]  /*0160*/  IMAD.WIDE R8, R5, 0x4, R8 ;  /* 0x0000000405087825 */ /* 0x001fca00078e0208 */
[----:B---3--:R-:W-:Y:S04]  /*0170*/  STG.E desc[UR4][R8.64], R7 ;  /* 0x0000000708007986 */ /* 0x008fe8000c101904 */
[----:B------:R-:W2:Y:S01]  /*0180*/  LDG.E.64 R2, desc[UR4][R2.64] ;  /* 0x0000000402027981 */ /* 0x000ea2000c1e1b00 */
[----:B-1----:R-:W-:-:S05]  /*0190*/  IMAD.WIDE R10, R5, 0x8, R10 ;  /* 0x00000008050a7825 */ /* 0x002fca00078e020a */
[----:B--2---:R-:W-:Y:S01]  /*01a0*/  STG.E.64 desc[UR4][R10.64], R2 ;  /* 0x000000020a007986 */ /* 0x004fe2000c101b04 */
[----:B------:R-:W-:Y:S06]  /*01b0*/  BAR.SYNC.DEFER_BLOCKING 0x0 ;  /* 0x0000000000007b1d */ /* 0x000fec0000010000 */
[----:B------:R-:W-:Y:S05]  /*01c0*/  EXIT ;  /* 0x000000000000794d */ /* 0x000fea0003800000 */
.L_x_42:
        /* <DEDUP_REMOVED lines=11> */
.L_x_63:


//--------------------- .text._Z21Create_InvertedIndexAPiS_S_S_S_ --------------------------
	.section	.text._Z21Create_InvertedIndexAPiS_S_S_S_,"ax",@progbits
	.align	128
        .global         _Z21Create_InvertedIndexAPiS_S_S_S_
        .type           _Z21Create_InvertedIndexAPiS_S_S_S_,@function
        .size           _Z21Create_InvertedIndexAPiS_S_S_S_,(.L_x_64 - _Z21Create_InvertedIndexAPiS_S_S_S_)
        .other          _Z21Create_InvertedIndexAPiS_S_S_S_,@"STO_CUDA_ENTRY STV_DEFAULT"
_Z21Create_InvertedIndexAPiS_S_S_S_:
.text._Z21Create_InvertedIndexAPiS_S_S_S_:
[----:B------:R-:W-:Y:S01]  /*0000*/  LDC R1, c[0x0][0x37c] ;  /* 0x0000df00ff017b82 */ /* 0x000fe20000000800 */
[----:B------:R-:W0:Y:S07]  /*0010*/  S2R R9, SR_TID.X ;  /* 0x0000000000097919 */ /* 0x000e2e0000002100 */
[----:B------:R-:W0:Y:S01]  /*0020*/  LDC.64 R2, c[0x0][0x398] ;  /* 0x0000e600ff027b82 */ /* 0x000e220000000a00 */
[----:B------:R-:W1:Y:S07]  /*0030*/  LDCU.64 UR4, c[0x0][0x358] ;  /* 0x00006b00ff0477ac */ /* 0x000e6e0008000a00 */
[----:B------:R-:W2:Y:S01]  /*0040*/  LDC.64 R4, c[0x0][0x390] ;  /* 0x0000e400ff047b82 */ /* 0x000ea20000000a00 */
[----:B0-----:R-:W-:-:S04]  /*0050*/  IMAD.WIDE.U32 R2, R9, 0x4, R2 ;  /* 0x0000000409027825 */ /* 0x001fc800078e0002 */
[----:B--2---:R-:W-:Y:S02]  /*0060*/  IMAD.WIDE.U32 R4, R9, 0x4, R4 ;  /* 0x0000000409047825 */ /* 0x004fe400078e0004 */
[----:B-1----:R-:W2:Y:S04]  /*0070*/  LDG.E R2, desc[UR4][R2.64] ;  /* 0x0000000402027981 */ /* 0x002ea8000c1e1900 */
[----:B------:R-:W2:Y:S01]  /*0080*/  LDG.E R5, desc[UR4][R4.64] ;  /* 0x0000000404057981 */ /* 0x000ea2000c1e1900 */
[----:B------:R-:W0:Y:S01]  /*0090*/  S2UR UR6, SR_CTAID.X ;  /* 0x00000000000679c3 */ /* 0x000e220000002500 */
[----:B--2---:R-:W-:-:S05]  /*00a0*/  IMAD.IADD R7, R2, 0x1, R5 ;  /* 0x0000000102077824 */ /* 0x004fca00078e0205 */
[----:B------:R-:W-:-:S04]  /*00b0*/  ISETP.GE.U32.AND P0, PT, R2, R7, PT ;  /* 0x000000070200720c */ /* 0x000fc80003f06070 */
[----:B0-----:R-:W-:-:S13]  /*00c0*/  ISETP.NE.OR P0, PT, RZ, UR6, P0 ;  /* 0x00000006ff007c0c */ /* 0x001fda0008705670 */
[----:B------:R-:W-:Y:S05]  /*00d0*/  @P0 EXIT ;  /* 0x000000000000094d */ /* 0x000fea0003800000 */
[C---:B------:R-:W-:Y:S01]  /*00e0*/  VIADD R0, R5.reuse, 0xffffffff ;  /* 0xffffffff05007836 */ /* 0x040fe20000000000 */
[----:B------:R-:W-:Y:S01]  /*00f0*/  LOP3.LUT R6, R5, 0x7, RZ, 0xc0, !PT ;  /* 0x0000000705067812 */ /* 0x000fe200078ec0ff */
[----:B------:R-:W-:Y:S02]  /*0100*/  IMAD.MOV.U32 R7, RZ, RZ, R2 ;  /* 0x000000ffff077224 */ /* 0x000fe400078e0002 */
[----:B------:R-:W-:Y:S01]  /*0110*/  VIADD R9, R9, 0x1 ;  /* 0x0000000109097836 */ /* 0x000fe20000000000 */
[----:B------:R-:W-:Y:S02]  /*0120*/  ISETP.GE.U32.AND P1, PT, R0, 0x7, PT ;  /* 0x000000070000780c */ /* 0x000fe40003f26070 */
[----:B------:R-:W-:-:S11]  /*0130*/  ISETP.NE.AND P0, PT, R6, RZ, PT ;  /* 0x000000ff0600720c */ /* 0x000fd60003f05270 */
[----:B------:R-:W-:Y:S05]  /*0140*/  @!P1 BRA `(.L_x_43) ;  /* 0x00000000007c9947 */ /* 0x000fea0003800000 */
[----:B------:R-:W0:Y:S01]  /*0150*/  LDC.64 R2, c[0x0][0x3a0] ;  /* 0x0000e800ff027b82 */ /* 0x000e220000000a00 */
[----:B------:R-:W-:-:S04]  /*0160*/  LOP3.LUT R0, R5, 0xfffffff8, RZ, 0xc0, !PT ;  /* 0xfffffff805007812 */ /* 0x000fc800078ec0ff */
[----:B------:R-:W-:Y:S01]  /*0170*/  IADD3 R0, PT, PT, -R0, RZ, RZ ;  /* 0x000000ff00007210 */ /* 0x000fe20007ffe1ff */
[----:B0-----:R-:W-:-:S03]  /*0180*/  IMAD.WIDE.U32 R2, R7, 0x4, R2 ;  /* 0x0000000407027825 */ /* 0x001fc600078e0002 */
[----:B------:R-:W-:-:S05]  /*0190*/  IADD3 R4, P1, PT, R2, 0x10, RZ ;  /* 0x0000001002047810 */ /* 0x000fca0007f3e0ff */
[----:B------:R-:W-:-:S08]  /*01a0*/  IMAD.X R11, RZ, RZ, R3, P1 ;  /* 0x000000ffff0b7224 */ /* 0x000fd000008e0603 */
.L_x_44:
[----:B------:R-:W-:Y:S05]  /*01b0*/  WARPSYNC.ALL ;  /* 0x0000000000007948 */ /* 0x000fea0003800000 */
[----:B------:R-:W-:Y:S01]  /*01c0*/  BAR.SYNC.DEFER_BLOCKING 0x0 ;  /* 0x0000000000007b1d */ /* 0x000fe20000010000 */
[----:B0-----:R-:W-:Y:S01]  /*01d0*/  IMAD.MOV.U32 R2, RZ, RZ, R4 ;  /* 0x000000ffff027224 */ /* 0x001fe200078e0004 */
[----:B------:R-:W-:Y:S01]  /*01e0*/  IADD3 R0, PT, PT, R0, 0x8, RZ ;  /* 0x0000000800007810 */ /* 0x000fe20007ffe0ff */
[----:B------:R-:W-:Y:S02]  /*01f0*/  IMAD.MOV.U32 R3, RZ, RZ, R11 ;  /* 0x000000ffff037224 */ /* 0x000fe400078e000b */
[----:B------:R-:W-:Y:S01]  /*0200*/  VIADD R7, R7, 0x8 ;  /* 0x0000000807077836 */ /* 0x000fe20000000000 */
[----:B------:R-:W-:-:S02]  /*0210*/  ISETP.NE.AND P1, PT, R0, RZ, PT ;  /* 0x000000ff0000720c */ /* 0x000fc40003f25270 */
[----:B------:R-:W-:-:S05]  /*0220*/  IADD3 R4, P2, PT, R2, 0x20, RZ ;  /* 0x0000002002047810 */ /* 0x000fca0007f5e0ff */
[----:B------:R-:W-:Y:S01]  /*0230*/  IMAD.X R11, RZ, RZ, R3, P2 ;  /* 0x000000ffff0b7224 */ /* 0x000fe200010e0603 */
[----:B------:R0:W-:Y:S01]  /*0240*/  STG.E desc[UR4][R2.64+-0x10], R9 ;  /* 0xfffff00902007986 */ /* 0x0001e2000c101904 */
[----:B------:R-:W-:Y:S06]  /*0250*/  BAR.SYNC.DEFER_BLOCKING 0x0 ;  /* 0x0000000000007b1d */ /* 0x000fec0000010000 */
[----:B------:R0:W-:Y:S02]  /*0260*/  STG.E desc[UR4][R2.64+-0xc], R9 ;  /* 0xfffff40902007986 */ /* 0x0001e4000c101904 */
        /* <DEDUP_REMOVED lines=11> */
[----:B------:R0:W-:Y:S01]  /*0320*/  STG.E desc[UR4][R2.64+0xc], R9 ;  /* 0x00000c0902007986 */ /* 0x0001e2000c101904 */
[----:B------:R-:W-:Y:S05]  /*0330*/  @P1 BRA `(.L_x_44) ;  /* 0xfffffffc009c1947 */ /* 0x000fea000383ffff */
.L_x_43:
[----:B------:R-:W-:Y:S05]  /*0340*/  @!P0 EXIT ;  /* 0x000000000000894d */ /* 0x000fea0003800000 */
[----:B------:R-:W-:Y:S02]  /*0350*/  ISETP.GE.U32.AND P0, PT, R6, 0x4, PT ;  /* 0x000000040600780c */ /* 0x000fe40003f06070 */
[----:B------:R-:W-:-:S04]  /*0360*/  LOP3.LUT R0, R5, 0x3, RZ, 0xc0, !PT ;  /* 0x0000000305007812 */ /* 0x000fc800078ec0ff */
[----:B------:R-:W-:-:S07]  /*0370*/  ISETP.NE.AND P1, PT, R0, RZ, PT ;  /* 0x000000ff0000720c */ /* 0x000fce0003f25270 */
[----:B------:R-:W-:Y:S06]  /*0380*/  @!P0 BRA `(.L_x_45) ;  /* 0x0000000000308947 */ /* 0x000fec0003800000 */
[----:B0-----:R-:W0:Y:S01]  /*0390*/  LDC.64 R2, c[0x0][0x3a0] ;  /* 0x0000e800ff027b82 */ /* 0x001e220000000a00 */
[----:B------:R-:W-:Y:S05]  /*03a0*/  WARPSYNC.ALL ;  /* 0x0000000000007948 */ /* 0x000fea0003800000 */
[C---:B0-----:R-:W-:Y:S02]  /*03b0*/  IMAD.WIDE.U32 R2, R7.reuse, 0x4, R2 ;  /* 0x0000000407027825 */ /* 0x041fe400078e0002 */
[----:B------:R-:W-:Y:S01]  /*03c0*/  BAR.SYNC.DEFER_BLOCKING 0x0 ;  /* 0x0000000000007b1d */ /* 0x000fe20000010000 */
[----:B------:R-:W-:-:S05]  /*03d0*/  IADD3 R7, PT, PT, R7, 0x4, RZ ;  /* 0x0000000407077810 */ /* 0x000fca0007ffe0ff */
[----:B------:R1:W-:Y:S02]  /*03e0*/  STG.E desc[UR4][R2.64], R9 ;  /* 0x0000000902007986 */ /* 0x0003e4000c101904 */
[----:B------:R-:W-:Y:S06]  /*03f0*/  BAR.SYNC.DEFER_BLOCKING 0x0 ;  /* 0x0000000000007b1d */ /* 0x000fec0000010000 */
[----:B------:R1:W-:Y:S02]  /*0400*/  STG.E desc[UR4][R2.64+0x4], R9 ;  /* 0x0000040902007986 */ /* 0x0003e4000c101904 */
[----:B------:R-:W-:Y:S06]  /*0410*/  BAR.SYNC.DEFER_BLOCKING 0x0 ;  /* 0x0000000000007b1d */ /* 0x000fec0000010000 */
[----:B------:R1:W-:Y:S02]  /*0420*/  STG.E desc[UR4][R2.64+0x8], R9 ;  /* 0x0000080902007986 */ /* 0x0003e4000c101904 */
[----:B------:R-:W-:Y:S06]  /*0430*/  BAR.SYNC.DEFER_BLOCKING 0x0 ;  /* 0x0000000000007b1d */ /* 0x000fec0000010000 */
[----:B------:R1:W-:Y:S02]  /*0440*/  STG.E desc[UR4][R2.64+0xc], R9 ;  /* 0x00000c0902007986 */ /* 0x0003e4000c101904 */
.L_x_45:
[----:B------:R-:W-:Y:S05]  /*0450*/  @!P1 EXIT ;  /* 0x000000000000994d */ /* 0x000fea0003800000 */
[----:B------:R-:W-:Y:S02]  /*0460*/  ISETP.NE.AND P0, PT, R0, 0x1, PT ;  /* 0x000000010000780c */ /* 0x000fe40003f05270 */
[----:B------:R-:W-:-:S04]  /*0470*/  LOP3.LUT R5, R5, 0x1, RZ, 0xc0, !PT ;  /* 0x0000000105057812 */ /* 0x000fc800078ec0ff */
[----:B------:R-:W-:-:S07]  /*0480*/  ISETP.NE.U32.AND P1, PT, R5, 0x1, PT ;  /* 0x000000010500780c */ /* 0x000fce0003f25070 */
[----:B01----:R-:W0:Y:S01]  /*0490*/  @P0 LDC.64 R2, c[0x0][0x3a0] ;  /* 0x0000e800ff020b82 */ /* 0x003e220000000a00 */
[----:B------:R-:W-:Y:S05]  /*04a0*/  @P0 WARPSYNC.ALL ;  /* 0x0000000000000948 */ /* 0x000fea0003800000 */
[----:B0-----:R-:W-:Y:S02]  /*04b0*/  @P0 IMAD.WIDE.U32 R2, R7, 0x4, R2 ;  /* 0x0000000407020825 */ /* 0x001fe400078e0002 */
[----:B------:R-:W-:Y:S06]  /*04c0*/  @P0 BAR.SYNC.DEFER_BLOCKING 0x0 ;  /* 0x0000000000000b1d */ /* 0x000fec0000010000 */
[----:B------:R0:W-:Y:S02]  /*04d0*/  @P0 STG.E desc[UR4][R2.64], R9 ;  /* 0x0000000902000986 */ /* 0x0001e4000c101904 */
[----:B------:R-:W-:Y:S06]  /*04e0*/  @P0 BAR.SYNC.DEFER_BLOCKING 0x0 ;  /* 0x0000000000000b1d */ /* 0x000fec0000010000 */
[----:B------:R0:W-:Y:S01]  /*04f0*/  @P0 STG.E desc[UR4][R2.64+0x4], R9 ;  /* 0x0000040902000986 */ /* 0x0001e2000c101904 */
[----:B------:R-:W-:Y:S05]  /*0500*/  @P1 EXIT ;  /* 0x000000000000194d */ /* 0x000fea0003800000 */
[----:B0-----:R-:W0:Y:S01]  /*0510*/  LDC.64 R2, c[0x0][0x3a0] ;  /* 0x0000e800ff027b82 */ /* 0x001e220000000a00 */
[----:B------:R-:W-:Y:S05]  /*0520*/  WARPSYNC.ALL ;  /* 0x0000000000007948 */ /* 0x000fea0003800000 */
[----:B------:R-:W-:-:S04]  /*0530*/  @P0 VIADD R7, R7, 0x2 ;  /* 0x0000000207070836 */ /* 0x000fc80000000000 */
[----:B0-----:R-:W-:Y:S01]  /*0540*/  IMAD.WIDE.U32 R2, R7, 0x4, R2 ;  /* 0x0000000407027825 */ /* 0x001fe200078e0002 */
[----:B------:R-:W-:Y:S06]  /*0550*/  BAR.SYNC.DEFER_BLOCKING 0x0 ;  /* 0x0000000000007b1d */ /* 0x000fec0000010000 */
[----:B------:R-:W-:Y:S01]  /*0560*/  STG.E desc[UR4][R2.64], R9 ;  /* 0x0000000902007986 */ /* 0x000fe2000c101904 */
[----:B------:R-:W-:Y:S05]  /*0570*/  EXIT ;  /* 0x000000000000794d */ /* 0x000fea0003800000 */
.L_x_46:
        /* <DEDUP_REMOVED lines=16> */
.L_x_64:


//--------------------- .text._Z23Kogge_Stone_scan_kernelPiS_iiS_ --------------------------
	.section	.text._Z23Kogge_Stone_scan_kernelPiS_iiS_,"ax",@progbits
	.align	128
        .global         _Z23Kogge_Stone_scan_kernelPiS_iiS_
        .type           _Z23Kogge_Stone_scan_kernelPiS_iiS_,@function
        .size           _Z23Kogge_Stone_scan_kernelPiS_iiS_,(.L_x_65 - _Z23Kogge_Stone_scan_kernelPiS_iiS_)
        .other          _Z23Kogge_Stone_scan_kernelPiS_iiS_,@"STO_CUDA_ENTRY STV_DEFAULT"
_Z23Kogge_Stone_scan_kernelPiS_iiS_:
.text._Z23Kogge_Stone_scan_kernelPiS_iiS_:
[----:B------:R-:W-:Y:S01]  /*0000*/  LDC R1, c[0x0][0x37c] ;  /* 0x0000df00ff017b82 */ /* 0x000fe20000000800 */
[----:B------:R-:W0:Y:S07]  /*0010*/  S2R R7, SR_TID.X ;  /* 0x0000000000077919 */ /* 0x000e2e0000002100 */
[----:B------:R-:W0:Y:S01]  /*0020*/  S2UR UR4, SR_CTAID.X ;  /* 0x00000000000479c3 */ /* 0x000e220000002500 */
[----:B------:R-:W1:Y:S01]  /*0030*/  LDCU UR5, c[0x0][0x390] ;  /* 0x00007200ff0577ac */ /* 0x000e620008000800 */
[----:B------:R-:W2:Y:S06]  /*0040*/  LDCU.64 UR6, c[0x0][0x358] ;  /* 0x00006b00ff0677ac */ /* 0x000eac0008000a00 */
[----:B------:R-:W0:Y:S02]  /*0050*/  LDC R4, c[0x0][0x360] ;  /* 0x0000d800ff047b82 */ /* 0x000e240000000800 */
[----:B0-----:R-:W-:-:S05]  /*0060*/  IMAD R5, R4, UR4, R7 ;  /* 0x0000000404057c24 */ /* 0x001fca000f8e0207 */
[----:B-1----:R-:W-:-:S13]  /*0070*/  ISETP.GE.AND P0, PT, R5, UR5, PT ;  /* 0x0000000505007c0c */ /* 0x002fda000bf06270 */
[----:B------:R-:W0:Y:S02]  /*0080*/  @!P0 LDC.64 R2, c[0x0][0x380] ;  /* 0x0000e000ff028b82 */ /* 0x000e240000000a00 */
[----:B0-----:R-:W-:-:S06]  /*0090*/  @!P0 IMAD.WIDE R2, R5, 0x4, R2 ;  /* 0x0000000405028825 */ /* 0x001fcc00078e0202 */
[----:B--2---:R-:W2:Y:S01]  /*00a0*/  @!P0 LDG.E R3, desc[UR6][R2.64] ;  /* 0x0000000602038981 */ /* 0x004ea2000c1e1900 */
[----:B------:R-:W0:Y:S01]  /*00b0*/  S2UR UR5, SR_CgaCtaId ;  /* 0x00000000000579c3 */ /* 0x000e220000008800 */
[----:B------:R-:W-:Y:S01]  /*00c0*/  UMOV UR4, 0x400 ;  /* 0x0000040000047882 */ /* 0x000fe20000000000 */
[----:B------:R-:W-:Y:S01]  /*00d0*/  ISETP.GE.U32.AND P1, PT, R4, 0x2, PT ;  /* 0x000000020400780c */ /* 0x000fe20003f26070 */
[----:B0-----:R-:W-:-:S06]  /*00e0*/  ULEA UR4, UR5, UR4, 0x18 ;  /* 0x0000000405047291 */ /* 0x001fcc000f8ec0ff */
[----:B------:R-:W-:-:S05]  /*00f0*/  LEA R0, R7, UR4, 0x2 ;  /* 0x0000000407007c11 */ /* 0x000fca000f8e10ff */
[----:B--2---:R0:W-:Y:S01]  /*0100*/  @!P0 STS [R0], R3 ;  /* 0x0000000300008388 */ /* 0x0041e20000000800 */
[----:B------:R-:W-:Y:S06]  /*0110*/  @!P0 BAR.SYNC.DEFER_BLOCKING 0x0 ;  /* 0x0000000000008b1d */ /* 0x000fec0000010000 */
[----:B------:R-:W-:Y:S05]  /*0120*/  @!P1 BRA `(.L_x_47) ;  /* 0x0000000000349947 */ /* 0x000fea0003800000 */
[----:B------:R-:W-:-:S05]  /*0130*/  UMOV UR5, 0x1 ;  /* 0x0000000100057882 */ /* 0x000fca0000000000 */
.L_x_48:
[----:B------:R-:W-:Y:S01]  /*0140*/  BAR.SYNC.DEFER_BLOCKING 0x0 ;  /* 0x0000000000007b1d */ /* 0x000fe20000010000 */
[----:B------:R-:W-:-:S05]  /*0150*/  ISETP.GE.U32.AND P0, PT, R7, UR5, PT ;  /* 0x0000000507007c0c */ /* 0x000fca000bf06070 */
[----:B------:R-:W-:Y:S08]  /*0160*/  WARPSYNC.ALL ;  /* 0x0000000000007948 */ /* 0x000ff00003800000 */
[----:B------:R-:W-:Y:S01]  /*0170*/  @P0 VIADD R2, R7, -UR5 ;  /* 0x8000000507020c36 */ /* 0x000fe20008000000 */
[----:B------:R-:W-:-:S04]  /*0180*/  USHF.L.U32 UR5, UR5, 0x1, URZ ;  /* 0x0000000105057899 */ /* 0x000fc800080006ff */
[----:B------:R-:W-:Y:S01]  /*0190*/  @P0 LEA R2, R2, UR4, 0x2 ;  /* 0x0000000402020c11 */ /* 0x000fe2000f8e10ff */
[----:B0-----:R-:W-:Y:S05]  /*01a0*/  @P0 LDS R3, [R0] ;  /* 0x0000000000030984 */ /* 0x001fea0000000800 */
[----:B------:R-:W0:Y:S02]  /*01b0*/  @P0 LDS R2, [R2] ;  /* 0x0000000002020984 */ /* 0x000e240000000800 */
[----:B0-----:R-:W-:-:S05]  /*01c0*/  @P0 IMAD.IADD R3, R2, 0x1, R3 ;  /* 0x0000000102030824 */ /* 0x001fca00078e0203 */
[----:B------:R1:W-:Y:S01]  /*01d0*/  @P0 STS [R0], R3 ;  /* 0x0000000300000388 */ /* 0x0003e20000000800 */
[----:B------:R-:W-:-:S13]  /*01e0*/  ISETP.LE.U32.AND P0, PT, R4, UR5, PT ;  /* 0x0000000504007c0c */ /* 0x000fda000bf03070 */
[----:B-1----:R-:W-:Y:S05]  /*01f0*/  @!P0 BRA `(.L_x_48) ;  /* 0xfffffffc00d08947 */ /* 0x002fea000383ffff */
.L_x_47:
[----:B------:R-:W1:Y:S01]  /*0200*/  LDCU UR4, c[0x0][0x394] ;  /* 0x00007280ff0477ac */ /* 0x000e620008000800 */
[----:B------:R-:W-:Y:S05]  /*0210*/  WARPSYNC.ALL ;  /* 0x0000000000007948 */ /* 0x000fea0003800000 */
[----:B-1----:R-:W-:-:S06]  /*0220*/  UIADD3 UR4, UPT, UPT, UR4, -0x1, URZ ;  /* 0xffffffff04047890 */ /* 0x002fcc000fffe0ff */
[----:B------:R-:W-:-:S13]  /*0230*/  ISETP.GE.AND P0, PT, R5, UR4, PT ;  /* 0x0000000405007c0c */ /* 0x000fda000bf06270 */
[----:B------:R-:W1:Y:S01]  /*0240*/  @!P0 LDS R7, [R0] ;  /* 0x0000000000078984 */ /* 0x000e620000000800 */
[----:B0-----:R-:W0:Y:S02]  /*0250*/  @!P0 LDC.64 R2, c[0x0][0x388] ;  /* 0x0000e200ff028b82 */ /* 0x001e240000000a00 */
[----:B0-----:R-:W-:-:S05]  /*0260*/  @!P0 IMAD.WIDE R2, R5, 0x4, R2 ;  /* 0x0000000405028825 */ /* 0x001fca00078e0202 */
[----:B-1----:R-:W-:Y:S01]  /*0270*/  @!P0 STG.E desc[UR6][R2.64+0x4], R7 ;  /* 0x0000040702008986 */ /* 0x002fe2000c101906 */
[----:B------:R-:W-:Y:S06]  /*0280*/  BAR.SYNC.DEFER_BLOCKING 0x0 ;  /* 0x0000000000007b1d */ /* 0x000fec0000010000 */
[----:B------:R-:W-:Y:S05]  /*0290*/  EXIT ;  /* 0x000000000000794d */ /* 0x000fea0003800000 */
.L_x_49:
        /* <DEDUP_REMOVED lines=14> */
.L_x_65:


//--------------------- .text._Z20Count_number_of_termPiS_ --------------------------
	.section	.text._Z20Count_number_of_termPiS_,"ax",@progbits
	.align	128
        .global         _Z20Count_number_of_termPiS_
        .type           _Z20Count_number_of_termPiS_,@function
        .size           _Z20Count_number_of_termPiS_,(.L_x_66 - _Z20Count_number_of_termPiS_)
        .other          _Z20Count_number_of_termPiS_,@"STO_CUDA_ENTRY STV_DEFAULT"
_Z20Count_number_of_termPiS_:
.text._Z20Count_number_of_termPiS_:
[----:B------:R-:W-:Y:S01]  /*0000*/  LDC R1, c[0x0][0x37c] ;  /* 0x0000df00ff017b82 */ /* 0x000fe20000000800 */
[----:B------:R-:W0:Y:S07]  /*0010*/  S2R R0, SR_TID.X ;  /* 0x0000000000007919 */ /* 0x000e2e0000002100 */
[----:B------:R-:W0:Y:S01]  /*0020*/  S2UR UR6, SR_CTAID.X ;  /* 0x00000000000679c3 */ /* 0x000e220000002500 */
[----:B------:R-:W1:Y:S07]  /*0030*/  LDCU.64 UR4, c[0x0][0x358] ;  /* 0x00006b00ff0477ac */ /* 0x000e6e0008000a00 */
[----:B------:R-:W0:Y:S08]  /*0040*/  LDC R5, c[0x0][0x360] ;  /* 0x0000d800ff057b82 */ /* 0x000e300000000800 */
[----:B------:R-:W2:Y:S01]  /*0050*/  LDC.64 R2, c[0x0][0x380] ;  /* 0x0000e000ff027b82 */ /* 0x000ea20000000a00 */
[----:B0-----:R-:W-:-:S04]  /*0060*/  IMAD R5, R5, UR6, R0 ;  /* 0x0000000605057c24 */ /* 0x001fc8000f8e0200 */
[----:B--2---:R-:W-:-:S03]  /*0070*/  IMAD.WIDE R2, R5, 0x4, R2 ;  /* 0x0000000405027825 */ /* 0x004fc600078e0202 */
[----:B------:R-:W0:Y:S03]  /*0080*/  LDC.64 R4, c[0x0][0x388] ;  /* 0x0000e200ff047b82 */ /* 0x000e260000000a00 */
[----:B-1----:R-:W0:Y:S01]  /*0090*/  LDG.E R3, desc[UR4][R2.64] ;  /* 0x0000000402037981 */ /* 0x002e22000c1e1900 */
[----:B------:R-:W-:Y:S02]  /*00a0*/  HFMA2 R7, -RZ, RZ, 0, 5.9604644775390625e-08 ;  /* 0x00000001ff077431 */ /* 0x000fe400000001ff */
[----:B0-----:R-:W-:-:S05]  /*00b0*/  IMAD.WIDE R4, R3, 0x4, R4 ;  /* 0x0000000403047825 */ /* 0x001fca00078e0204 */
[----:B------:R-:W-:Y:S01]  /*00c0*/  REDG.E.ADD.STRONG.GPU desc[UR4][R4.64+-0x4], R7 ;  /* 0xfffffc070400798e */ /* 0x000fe2000c12e104 */
[----:B------:R-:W-:Y:S05]  /*00d0*/  EXIT ;  /* 0x000000000000794d */ /* 0x000fea0003800000 */
.L_x_50:
        /* <DEDUP_REMOVED lines=10> */
.L_x_66:


//--------------------- .text._Z10printArrayPdi   --------------------------
	.section	.text._Z10printArrayPdi,"ax",@progbits
	.align	128
        .global         _Z10printArrayPdi
        .type           _Z10printArrayPdi,@function
        .size           _Z10printArrayPdi,(.L_x_67 - _Z10printArrayPdi)
        .other          _Z10printArrayPdi,@"STO_CUDA_ENTRY STV_DEFAULT"
_Z10printArrayPdi:
.text._Z10printArrayPdi:
[----:B------:R-:W0:Y:S01]  /*0000*/  LDC R1, c[0x0][0x37c] ;  /* 0x0000df00ff017b82 */ /* 0x000e220000000800 */
[----:B------:R-:W1:Y:S01]  /*0010*/  S2R R0, SR_TID.X ;  /* 0x0000000000007919 */ /* 0x000e620000002100 */
[----:B------:R-:W2:Y:S06]  /*0020*/  LDCU UR5, c[0x0][0x2fc] ;  /* 0x00005f80ff0577ac */ /* 0x000eac0008000800 */
[----:B------:R-:W1:Y:S01]  /*0030*/  S2UR UR6, SR_CTAID.X ;  /* 0x00000000000679c3 */ /* 0x000e620000002500 */
[----:B0-----:R-:W-:Y:S01]  /*0040*/  VIADD R1, R1, 0xfffffff8 ;  /* 0xfffffff801017836 */ /* 0x001fe20000000000 */
[----:B------:R-:W0:Y:S01]  /*0050*/  LDCU UR7, c[0x0][0x388] ;  /* 0x00007100ff0777ac */ /* 0x000e220008000800 */
[----:B------:R-:W3:Y:S05]  /*0060*/  LDCU UR4, c[0x0][0x2f8] ;  /* 0x00005f00ff0477ac */ /* 0x000eea0008000800 */
[----:B------:R-:W1:Y:S01]  /*0070*/  LDC R5, c[0x0][0x360] ;  /* 0x0000d800ff057b82 */ /* 0x000e620000000800 */
[----:B---3--:R-:W-:-:S05]  /*0080*/  IADD3 R6, P1, PT, R1, UR4, RZ ;  /* 0x0000000401067c10 */ /* 0x008fca000ff3e0ff */
[----:B--2---:R-:W-:Y:S02]  /*0090*/  IMAD.X R7, RZ, RZ, UR5, P1 ;  /* 0x00000005ff077e24 */ /* 0x004fe400088e06ff */
[----:B-1----:R-:W-:-:S05]  /*00a0*/  IMAD R5, R5, UR6, R0 ;  /* 0x0000000605057c24 */ /* 0x002fca000f8e0200 */
[----:B0-----:R-:W-:-:S13]  /*00b0*/  ISETP.GE.AND P0, PT, R5, UR7, PT ;  /* 0x0000000705007c0c */ /* 0x001fda000bf06270 */
[----:B------:R-:W-:Y:S05]  /*00c0*/  @P0 EXIT ;  /* 0x000000000000094d */ /* 0x000fea0003800000 */
[----:B------:R-:W0:Y:S01]  /*00d0*/  LDC.64 R2, c[0x0][0x380] ;  /* 0x0000e000ff027b82 */ /* 0x000e220000000a00 */
[----:B------:R-:W1:Y:S01]  /*00e0*/  LDCU.64 UR4, c[0x0][0x358] ;  /* 0x00006b00ff0477ac */ /* 0x000e620008000a00 */
[----:B0-----:R-:W-:-:S06]  /*00f0*/  IMAD.WIDE R2, R5, 0x8, R2 ;  /* 0x0000000805027825 */ /* 0x001fcc00078e0202 */
[----:B-1----:R-:W2:Y:S01]  /*0100*/  LDG.E.64 R2, desc[UR4][R2.64] ;  /* 0x0000000402027981 */ /* 0x002ea2000c1e1b00 */
[----:B------:R-:W-:Y:S01]  /*0110*/  MOV R0, 0x28 ;  /* 0x0000002800007802 */ /* 0x000fe20000000f00 */
[----:B------:R-:W0:Y:S03]  /*0120*/  LDCU.64 UR4, c[0x4][0x8] ;  /* 0x01000100ff0477ac */ /* 0x000e260008000a00 */
[----:B------:R1:W3:Y:S01]  /*0130*/  LDC.64 R8, c[0x4][R0] ;  /* 0x0100000000087b82 */ /* 0x0002e20000000a00 */
[----:B0-----:R-:W-:Y:S01]  /*0140*/  MOV R4, UR4 ;  /* 0x0000000400047c02 */ /* 0x001fe20008000f00 */
[----:B------:R-:W-:Y:S01]  /*0150*/  IMAD.U32 R5, RZ, RZ, UR5 ;  /* 0x00000005ff057e24 */ /* 0x000fe2000f8e00ff */
[----:B--23--:R1:W-:Y:S06]  /*0160*/  STL.64 [R1], R2 ;  /* 0x0000000201007387 */ /* 0x00c3ec0000100a00 */
[----:B------:R-:W-:-:S07]  /*0170*/  LEPC R20, `(.L_x_51) ;  /* 0x000000001014794e */ /* 0x000fce0000000000 */
[----:B-1----:R-:W-:Y:S05]  /*0180*/  CALL.ABS.NOINC R8 ;  /* 0x0000000008007343 */ /* 0x002fea0003c00000 */
.L_x_51:
[----:B------:R-:W-:Y:S05]  /*0190*/  EXIT ;  /* 0x000000000000794d */ /* 0x000fea0003800000 */
.L_x_52:
        /* <DEDUP_REMOVED lines=14> */
.L_x_67:


//--------------------- .text._Z10printArrayPii   --------------------------
	.section	.text._Z10printArrayPii,"ax",@progbits
	.align	128
        .global         _Z10printArrayPii
        .type           _Z10printArrayPii,@function
        .size           _Z10printArrayPii,(.L_x_68 - _Z10printArrayPii)
        .other          _Z10printArrayPii,@"STO_CUDA_ENTRY STV_DEFAULT"
_Z10printArrayPii:
.text._Z10printArrayPii:
        /* <DEDUP_REMOVED lines=16> */
[----:B-1----:R-:W2:Y:S01]  /*0100*/  LDG.E R2, desc[UR4][R2.64] ;  /* 0x0000000402027981 */ /* 0x002ea2000c1e1900 */
[----:B------:R-:W-:Y:S01]  /*0110*/  MOV R0, 0x28 ;  /* 0x0000002800007802 */ /* 0x000fe20000000f00 */
[----:B------:R-:W0:Y:S03]  /*0120*/  LDCU.64 UR4, c[0x4][URZ] ;  /* 0x01000000ff0477ac */ /* 0x000e260008000a00 */
[----:B------:R1:W3:Y:S01]  /*0130*/  LDC.64 R8, c[0x4][R0] ;  /* 0x0100000000087b82 */ /* 0x0002e20000000a00 */
[----:B0-----:R-:W-:Y:S01]  /*0140*/  MOV R4, UR4 ;  /* 0x0000000400047c02 */ /* 0x001fe20008000f00 */
[----:B------:R-:W-:Y:S01]  /*0150*/  IMAD.U32 R5, RZ, RZ, UR5 ;  /* 0x00000005ff057e24 */ /* 0x000fe2000f8e00ff */
[----:B--23--:R1:W-:Y:S06]  /*0160*/  STL [R1], R2 ;  /* 0x0000000201007387 */ /* 0x00c3ec0000100800 */
[----:B------:R-:W-:-:S07]  /*0170*/  LEPC R20, `(.L_x_53) ;  /* 0x000000001014794e */ /* 0x000fce0000000000 */
[----:B-1----:R-:W-:Y:S05]  /*0180*/  CALL.ABS.NOINC R8 ;  /* 0x0000000008007343 */ /* 0x002fea0003c00000 */
.L_x_53:
[----:B------:R-:W-:Y:S05]  /*0190*/  EXIT ;  /* 0x000000000000794d */ /* 0x000fea0003800000 */
.L_x_54:
        /* <DEDUP_REMOVED lines=14> */
.L_x_68:


//--------------------- .nv.global.init           --------------------------
	.section	.nv.global.init,"aw",@progbits
.nv.global.init:
	.type		$str$4,@object
	.size		$str$4,($str - $str$4)
$str$4:
        /*0000*/ 	.byte	0x0a, 0x00
	.type		$str,@object
	.size		$str,($str$1 - $str)
$str:
        /*0002*/ 	.byte	0x20, 0x25, 0x64, 0x00
	.type		$str$1,@object
	.size		$str$1,($str$3 - $str$1)
$str$1:
        /*0006*/ 	.byte	0x20, 0x25, 0x66, 0x00
	.type		$str$3,@object
	.size		$str$3,($str$2 - $str$3)
$str$3:
        /*000a*/ 	.byte	0x25, 0x64, 0x20, 0x2d, 0x3e, 0x20, 0x25, 0x64, 0x0a, 0x00
	.type		$str$2,@object
	.size		$str$2,(.L_2 - $str$2)
$str$2:
        /*0014*/ 	.byte	0x54, 0x65, 0x72, 0x6d, 0x20, 0x2d, 0x3e, 0x20, 0x25, 0x64, 0x0a, 0x00
.L_2:


//--------------------- .nv.shared.reserved.0     --------------------------
	.section	.nv.shared.reserved.0,"aw",@nobits
	.weak		__nv_reservedSMEM_offset_0_alias
	.size		__nv_reservedSMEM_offset_0_alias, 0, 64
	.other		__nv_reservedSMEM_offset_0_alias,@"STO_CUDA_RESERVED_SHARED STV_DEFAULT"
__nv_reservedSMEM_offset_0_alias:
	.zero		0
	.zero		64


//--------------------- .nv.shared._Z23Kogge_Stone_scan_kernelPiS_iiS_ --------------------------
	.section	.nv.shared._Z23Kogge_Stone_scan_kernelPiS_iiS_,"aw",@nobits
	.sectionflags	@""
	.align	4
.nv.shared._Z23Kogge_Stone_scan_kernelPiS_iiS_:
	.zero		1424


//--------------------- .nv.constant0._Z8classifyPiPdiS0_S_ --------------------------
	.section	.nv.constant0._Z8classifyPiPdiS0_S_,"a",@progbits
	.sectionflags	@""
	.align	4
.nv.constant0._Z8classifyPiPdiS0_S_:
	.zero		936


//--------------------- .nv.constant0._Z11oddEvenSortPdPii --------------------------
	.section	.nv.constant0._Z11oddEvenSortPdPii,"a",@progbits
	.sectionflags	@""
	.align	4
.nv.constant0._Z11oddEvenSortPdPii:
	.zero		916


//--------------------- .nv.constant0._Z10getDocNormPiS_PdS0_i --------------------------
	.section	.nv.constant0._Z10getDocNormPiS_PdS0_i,"a",@progbits
	.sectionflags	@""
	.align	4
.nv.constant0._Z10getDocNormPiS_PdS0_i:
	.zero		932


//--------------------- .nv.constant0._Z9printlistPiS_S_ --------------------------
	.section	.nv.constant0._Z9printlistPiS_S_,"a",@progbits
	.sectionflags	@""
	.align	4
.nv.constant0._Z9printlistPiS_S_:
	.zero		920


//--------------------- .nv.constant0._Z3knnPiPdS0_S0_d --------------------------
	.section	.nv.constant0._Z3knnPiPdS0_S0_d,"a",@progbits
	.sectionflags	@""
	.align	4
.nv.constant0._Z3knnPiPdS0_S0_d:
	.zero		936


//--------------------- .nv.constant0._Z5knnTDPiPdS_S0_S0_S_ --------------------------
	.section	.nv.constant0._Z5knnTDPiPdS_S0_S0_S_,"a",@progbits
	.sectionflags	@""
	.align	4
.nv.constant0._Z5knnTDPiPdS_S0_S0_S_:
	.zero		944


//--------------------- .nv.constant0._Z21Create_InvertedIndexBPiS_PdS_S_S_S0_ --------------------------
	.section	.nv.constant0._Z21Create_InvertedIndexBPiS_PdS_S_S_S0_,"a",@progbits
	.sectionflags	@""
	.align	4
.nv.constant0._Z21Create_InvertedIndexBPiS_PdS_S_S_S0_:
	.zero		952


//--------------------- .nv.constant0._Z21Create_InvertedIndexAPiS_S_S_S_ --------------------------
	.section	.nv.constant0._Z21Create_InvertedIndexAPiS_S_S_S_,"a",@progbits
	.sectionflags	@""
	.align	4
.nv.constant0._Z21Create_InvertedIndexAPiS_S_S_S_:
	.zero		936


//--------------------- .nv.constant0._Z23Kogge_Stone_scan_kernelPiS_iiS_ --------------------------
	.section	.nv.constant0._Z23Kogge_Stone_scan_kernelPiS_iiS_,"a",@progbits
	.sectionflags	@""
	.align	4
.nv.constant0._Z23Kogge_Stone_scan_kernelPiS_iiS_:
	.zero		928


//--------------------- .nv.constant0._Z20Count_number_of_termPiS_ --------------------------
	.section	.nv.constant0._Z20Count_number_of_termPiS_,"a",@progbits
	.sectionflags	@""
	.align	4
.nv.constant0._Z20Count_number_of_termPiS_:
	.zero		912


//--------------------- .nv.constant0._Z10printArrayPdi --------------------------
	.section	.nv.constant0._Z10printArrayPdi,"a",@progbits
	.sectionflags	@""
	.align	4
.nv.constant0._Z10printArrayPdi:
	.zero		908


//--------------------- .nv.constant0._Z10printArrayPii --------------------------
	.section	.nv.constant0._Z10printArrayPii,"a",@progbits
	.sectionflags	@""
	.align	4
.nv.constant0._Z10printArrayPii:
	.zero		908


//--------------------- SYMBOLS --------------------------

	.type		.nv.reservedSmem.offset0,@object
	.size		.nv.reservedSmem.offset0,0x4
	.type		.nv.reservedSmem.cap,@object
	.size		.nv.reservedSmem.cap,0x4
	.type		vprintf,@function
